// auto-generated by cutlass_sweep.fmha — config: {"arch": "sm_90", "direction": "fwd", "dtype": "fp16", "head_dim": 16, "mask": "none", "schedule": "pingpong", "tile_kv": 64, "tile_q": 128}
#include "cutlass/cutlass.h"
#include "cute/tensor.hpp"
#include "cutlass/device_kernel.h"
#include "cutlass/kernel_hardware_info.h"
#include "88_hopper_fmha/collective/fmha_fusion.hpp"
#include "88_hopper_fmha/kernel/fmha_kernel_builder.hpp"

using namespace cute;
using Element = cutlass::half_t;
using TileShape = Shape<_128, _64, _16>;
using StrideQ = cute::tuple<int, _1, cute::tuple<int, int>>;
using StrideK = cute::tuple<int, _1, cute::tuple<int, int>>;
using StrideV = cute::tuple<int, cute::_1, cute::tuple<int, int>>;

using Kernel = typename cutlass::fmha::kernel::FmhaBuilder<
    Element, float, float,
    TileShape, StrideQ, StrideK, StrideV,
    cutlass::fmha::collective::DefaultFusion,
    cutlass::gemm::KernelTmaWarpSpecializedPingpong
  >::Kernel;

auto* _anchor = &cutlass::device_kernel<Kernel>;


// ===== COMPILED SASS (sm_90a) =====

	.target	sm_90a

	.elftype	@"ET_EXEC"


//--------------------- .note.nv.tkinfo           --------------------------
	.section	.note.nv.tkinfo,"",@"SHT_NOTE"
	.sectionflags	@"SHF_NOTE_NV_TKINFO"
	.tkinfo
        /*0018*/ 	.word	0x00000002
        /*0030*/ 	.string	""
        /*0030*/ 	.string	"ptxas"
        /*0030*/ 	.string	"Cuda compilation tools, release 13.0, V13.0.88"
        /*0030*/ 	.string	"Build cuda_13.0.r13.0/compiler.36424714_0"
        /*0030*/ 	.string	"-arch sm_90a -m 64 "



//--------------------- .note.nv.cuinfo           --------------------------
	.section	.note.nv.cuinfo,"",@"SHT_NOTE"
	.sectionflags	@"SHF_NOTE_NV_CUINFO"
        /*0018*/ 	.short	0x0002
        /*001a*/ 	.short	0x005a
        /*001c*/ 	.short	0x0082
	.zero		2


//--------------------- .nv.info                  --------------------------
	.section	.nv.info,"",@"SHT_CUDA_INFO"
	.align	4


	//----- nvinfo : EIATTR_REGCOUNT
	.align		4
        /*0000*/ 	.byte	0x04, 0x2f
        /*0002*/ 	.short	(.L_15 - .L_14)
	.align		4
.L_14:
        /*0004*/ 	.word	index@(_ZN7cutlass13device_kernelINS_4fmha6kernel28FmhaKernelTmaWarpSpecializedINS1_10collective30FmhaMainloopTmaWarpSpecializedINS_6half_tEffN4cute5tupleIJNS7_1CILi128EEENS9_ILi64EEENS9_ILi16EEEEEENS8_IJiNS9_ILi1EEENS8_IJiiEEEEEESG_SG_NS4_13DefaultFusionEJNS2_6OptionILNS2_3TagE0ENS9_ILb1EEEEENSI_ILSJ_2ESK_EEEEENS4_15FmhaFwdEpilogueIS6_fNS8_IJSB_SC_SB_EEEEENS2_23PersistentTileSchedulerEJSL_SM_EEEEEvNT_6ParamsE)
        /*0008*/ 	.word	0x000000a8


	//----- nvinfo : EIATTR_FRAME_SIZE
	.align		4
.L_15:
        /*000c*/ 	.byte	0x04, 0x11
        /*000e*/ 	.short	(.L_17 - .L_16)
	.align		4
.L_16:
        /*0010*/ 	.word	index@($__internal_0_$__cuda_sm20_rcp_rn_f32_slowpath)
        /*0014*/ 	.word	0x00000000


	//----- nvinfo : EIATTR_FRAME_SIZE
	.align		4
.L_17:
        /*0018*/ 	.byte	0x04, 0x11
        /*001a*/ 	.short	(.L_19 - .L_18)
	.align		4
.L_18:
        /*001c*/ 	.word	index@(_ZN7cutlass13device_kernelINS_4fmha6kernel28FmhaKernelTmaWarpSpecializedINS1_10collective30FmhaMainloopTmaWarpSpecializedINS_6half_tEffN4cute5tupleIJNS7_1CILi128EEENS9_ILi64EEENS9_ILi16EEEEEENS8_IJiNS9_ILi1EEENS8_IJiiEEEEEESG_SG_NS4_13DefaultFusionEJNS2_6OptionILNS2_3TagE0ENS9_ILb1EEEEENSI_ILSJ_2ESK_EEEEENS4_15FmhaFwdEpilogueIS6_fNS8_IJSB_SC_SB_EEEEENS2_23PersistentTileSchedulerEJSL_SM_EEEEEvNT_6ParamsE)
        /*0020*/ 	.word	0x00000000


	//----- nvinfo : EIATTR_MIN_STACK_SIZE
	.align		4
.L_19:
        /*0024*/ 	.byte	0x04, 0x12
        /*0026*/ 	.short	(.L_21 - .L_20)
	.align		4
.L_20:
        /*0028*/ 	.word	index@(_ZN7cutlass13device_kernelINS_4fmha6kernel28FmhaKernelTmaWarpSpecializedINS1_10collective30FmhaMainloopTmaWarpSpecializedINS_6half_tEffN4cute5tupleIJNS7_1CILi128EEENS9_ILi64EEENS9_ILi16EEEEEENS8_IJiNS9_ILi1EEENS8_IJiiEEEEEESG_SG_NS4_13DefaultFusionEJNS2_6OptionILNS2_3TagE0ENS9_ILb1EEEEENSI_ILSJ_2ESK_EEEEENS4_15FmhaFwdEpilogueIS6_fNS8_IJSB_SC_SB_EEEEENS2_23PersistentTileSchedulerEJSL_SM_EEEEEvNT_6ParamsE)
        /*002c*/ 	.word	0x00000000
.L_21:


//--------------------- .nv.compat                --------------------------
	.section	.nv.compat,"",@"SHT_CUDA_COMPAT_INFO"
	.align	4
        /*0000*/ 	.byte	0x02, 0x09, 0x01, 0x00, 0x02, 0x02, 0x04, 0x00, 0x02, 0x05, 0x05, 0x00, 0x03, 0x07, 0x01, 0x01
        /*0010*/ 	.byte	0x02, 0x03, 0x01, 0x00, 0x02, 0x06, 0x01, 0x00, 0x04, 0x0b, 0x08, 0x00, 0x00, 0x00, 0x00, 0x00
        /*0020*/ 	.byte	0x00, 0x00, 0x00, 0x00


//--------------------- .nv.info._ZN7cutlass13device_kernelINS_4fmha6kernel28FmhaKernelTmaWarpSpecializedINS1_10collective30FmhaMainloopTmaWarpSpecializedINS_6half_tEffN4cute5tupleIJNS7_1CILi128EEENS9_ILi64EEENS9_ILi16EEEEEENS8_IJiNS9_ILi1EEENS8_IJiiEEEEEESG_SG_NS4_13DefaultFusionEJNS2_6OptionILNS2_3TagE0ENS9_ILb1EEEEENSI_ILSJ_2ESK_EEEEENS4_15FmhaFwdEpilogueIS6_fNS8_IJSB_SC_SB_EEEEENS2_23PersistentTileSchedulerEJSL_SM_EEEEEvNT_6ParamsE --------------------------
	.section	.nv.info._ZN7cutlass13device_kernelINS_4fmha6kernel28FmhaKernelTmaWarpSpecializedINS1_10collective30FmhaMainloopTmaWarpSpecializedINS_6half_tEffN4cute5tupleIJNS7_1CILi128EEENS9_ILi64EEENS9_ILi16EEEEEENS8_IJiNS9_ILi1EEENS8_IJiiEEEEEESG_SG_NS4_13DefaultFusionEJNS2_6OptionILNS2_3TagE0ENS9_ILb1EEEEENSI_ILSJ_2ESK_EEEEENS4_15FmhaFwdEpilogueIS6_fNS8_IJSB_SC_SB_EEEEENS2_23PersistentTileSchedulerEJSL_SM_EEEEEvNT_6ParamsE,"",@"SHT_CUDA_INFO"
	.sectionflags	@""
	.align	4


	//----- nvinfo : EIATTR_CUDA_API_VERSION
	.align		4
        /*0000*/ 	.byte	0x04, 0x37
        /*0002*/ 	.short	(.L_23 - .L_22)
.L_22:
        /*0004*/ 	.word	0x00000082


	//----- nvinfo : EIATTR_KPARAM_INFO
	.align		4
.L_23:
        /*0008*/ 	.byte	0x04, 0x17
        /*000a*/ 	.short	(.L_25 - .L_24)
.L_24:
        /*000c*/ 	.word	0x00000000
        /*0010*/ 	.short	0x0000
        /*0012*/ 	.short	0x0070
        /*0014*/ 	.byte	0x00, 0xf0, 0x01, 0x20


	//----- nvinfo : EIATTR_SPARSE_MMA_MASK
	.align		4
.L_25:
        /*0018*/ 	.byte	0x03, 0x50
        /*001a*/ 	.short	0x0000


	//----- nvinfo : EIATTR_MAXREG_COUNT
	.align		4
        /*001c*/ 	.byte	0x03, 0x1b
        /*001e*/ 	.short	0x00a8


	//----- nvinfo : EIATTR_NUM_BARRIERS
	.align		4
        /*0020*/ 	.byte	0x02, 0x4c
        /*0022*/ 	.byte	0x02
	.zero		1


	//----- nvinfo : EIATTR_EXTERNS
	.align		4
        /*0024*/ 	.byte	0x04, 0x0f
        /*0026*/ 	.short	(.L_27 - .L_26)


	//   ....[0]....
	.align		4
.L_26:
        /*0028*/ 	.word	index@(__assertfail)


	//----- nvinfo : EIATTR_MERCURY_ISA_VERSION
	.align		4
.L_27:
        /*002c*/ 	.byte	0x03, 0x5f
        /*002e*/ 	.short	0x0101


	//----- nvinfo : EIATTR_INT_WARP_WIDE_INSTR_OFFSETS
	.align		4
        /*0030*/ 	.byte	0x04, 0x31
        /*0032*/ 	.short	(.L_29 - .L_28)


	//   ....[0]....
.L_28:
        /*0034*/ 	.word	0x00000760


	//   ....[1]....
        /*0038*/ 	.word	0x00000770


	//   ....[2]....
        /*003c*/ 	.word	0x00000780


	//   ....[3]....
        /*0040*/ 	.word	0x00000790


	//   ....[4]....
        /*0044*/ 	.word	0x00000800


	//   ....[5]....
        /*0048*/ 	.word	0x00000980


	//   ....[6]....
        /*004c*/ 	.word	0x00000a30


	//----- nvinfo : EIATTR_COOP_GROUP_MASK_REGIDS
	.align		4
.L_29:
        /*0050*/ 	.byte	0x04, 0x29
        /*0052*/ 	.short	(.L_31 - .L_30)


	//   ....[0]....
.L_30:
        /*0054*/ 	.word	0xffffffff


	//   ....[1]....
        /*0058*/ 	.word	0xffffffff


	//   ....[2]....
        /*005c*/ 	.word	0xffffffff


	//   ....[3]....
        /*0060*/ 	.word	0xffffffff


	//   ....[4]....
        /*0064*/ 	.word	0xffffffff


	//   ....[5]....
        /*0068*/ 	.word	0xffffffff


	//   ....[6]....
        /*006c*/ 	.word	0xffffffff


	//   ....[7]....
        /*0070*/ 	.word	0xffffffff


	//   ....[8]....
        /*0074*/ 	.word	0xffffffff


	//   ....[9]....
        /*0078*/ 	.word	0xffffffff


	//   ....[10]....
        /*007c*/ 	.word	0xffffffff


	//   ....[11]....
        /*0080*/ 	.word	0xffffffff


	//   ....[12]....
        /*0084*/ 	.word	0xffffffff


	//   ....[13]....
        /*0088*/ 	.word	0xffffffff


	//   ....[14]....
        /*008c*/ 	.word	0xffffffff


	//   ....[15]....
        /*0090*/ 	.word	0xffffffff


	//   ....[16]....
        /*0094*/ 	.word	0xffffffff


	//   ....[17]....
        /*0098*/ 	.word	0xffffffff


	//----- nvinfo : EIATTR_COOP_GROUP_INSTR_OFFSETS
	.align		4
.L_31:
        /*009c*/ 	.byte	0x04, 0x28
        /*009e*/ 	.short	(.L_33 - .L_32)


	//   ....[0]....
.L_32:
        /*00a0*/ 	.word	0x00000070


	//   ....[1]....
        /*00a4*/ 	.word	0x000000a0


	//   ....[2]....
        /*00a8*/ 	.word	0x000001d0


	//   ....[3]....
        /*00ac*/ 	.word	0x000003e0


	//   ....[4]....
        /*00b0*/ 	.word	0x000005a0


	//   ....[5]....
        /*00b4*/ 	.word	0x00000700


	//   ....[6]....
        /*00b8*/ 	.word	0x00001470


	//   ....[7]....
        /*00bc*/ 	.word	0x000014a0


	//   ....[8]....
        /*00c0*/ 	.word	0x000016c0


	//   ....[9]....
        /*00c4*/ 	.word	0x00001820


	//   ....[10]....
        /*00c8*/ 	.word	0x000028e0


	//   ....[11]....
        /*00cc*/ 	.word	0x00002910


	//   ....[12]....
        /*00d0*/ 	.word	0x00002c10


	//   ....[13]....
        /*00d4*/ 	.word	0x00002d30


	//   ....[14]....
        /*00d8*/ 	.word	0x00003e10


	//   ....[15]....
        /*00dc*/ 	.word	0x00003e50


	//   ....[16]....
        /*00e0*/ 	.word	0x00003e90


	//   ....[17]....
        /*00e4*/ 	.word	0x00003eb0


	//----- nvinfo : EIATTR_REG_RECONFIG
	.align		4
.L_33:
        /*00e8*/ 	.byte	0x01, 0x54
	.zero		2


	//----- nvinfo : EIATTR_SYSCALL_OFFSETS
	.align		4
        /*00ec*/ 	.byte	0x04, 0x46
        /*00ee*/ 	.short	(.L_35 - .L_34)


	//   ....[0]....
.L_34:
        /*00f0*/ 	.word	0x00004760


	//   ....[1]....
        /*00f4*/ 	.word	0x000048c0


	//----- nvinfo : EIATTR_MBARRIER_INSTR_OFFSETS
	.align		4
.L_35:
        /*00f8*/ 	.byte	0x04, 0x39
        /*00fa*/ 	.short	(.L_37 - .L_36)


	//   ....[0]....
.L_36:
        /*00fc*/ 	.word	0x00000390
        /*0100*/ 	.word	0x000000ff
        /*0104*/ 	.word	0x00004a50
        /*0108*/ 	.short	0x0100
        /*010a*/ 	.byte	0x08
	.zero		1


	//   ....[1]....
        /*010c*/ 	.word	0x000003a0
        /*0110*/ 	.word	0x000000ff
        /*0114*/ 	.word	0x00004a60
        /*0118*/ 	.short	0x0100
        /*011a*/ 	.byte	0x08
	.zero		1


	//   ....[2]....
        /*011c*/ 	.word	0x000003b0
        /*0120*/ 	.word	0x000000ff
        /*0124*/ 	.word	0x00004a58
        /*0128*/ 	.short	0x0100
        /*012a*/ 	.byte	0x08
	.zero		1


	//   ....[3]....
        /*012c*/ 	.word	0x000003c0
        /*0130*/ 	.word	0x000000ff
        /*0134*/ 	.word	0x00004a68
        /*0138*/ 	.short	0x0100
        /*013a*/ 	.byte	0x08
	.zero		1


	//   ....[4]....
        /*013c*/ 	.word	0x000004f0
        /*0140*/ 	.word	0x000000ff
        /*0144*/ 	.word	0x00004a00
        /*0148*/ 	.short	0x0100
        /*014a*/ 	.byte	0x08
	.zero		1


	//   ....[5]....
        /*014c*/ 	.word	0x00000500
        /*0150*/ 	.word	0x000000ff
        /*0154*/ 	.word	0x00004a28
        /*0158*/ 	.short	0x0100
        /*015a*/ 	.byte	0x08
	.zero		1


	//   ....[6]....
        /*015c*/ 	.word	0x00000510
        /*0160*/ 	.word	0x000000ff
        /*0164*/ 	.word	0x00004a08
        /*0168*/ 	.short	0x0100
        /*016a*/ 	.byte	0x08
	.zero		1


	//   ....[7]....
        /*016c*/ 	.word	0x00000520
        /*0170*/ 	.word	0x000000ff
        /*0174*/ 	.word	0x00004a30
        /*0178*/ 	.short	0x0100
        /*017a*/ 	.byte	0x08
	.zero		1


	//   ....[8]....
        /*017c*/ 	.word	0x00000530
        /*0180*/ 	.word	0x000000ff
        /*0184*/ 	.word	0x00004a10
        /*0188*/ 	.short	0x0100
        /*018a*/ 	.byte	0x08
	.zero		1


	//   ....[9]....
        /*018c*/ 	.word	0x00000540
        /*0190*/ 	.word	0x000000ff
        /*0194*/ 	.word	0x00004a38
        /*0198*/ 	.short	0x0100
        /*019a*/ 	.byte	0x08
	.zero		1


	//   ....[10]....
        /*019c*/ 	.word	0x00000550
        /*01a0*/ 	.word	0x000000ff
        /*01a4*/ 	.word	0x00004a18
        /*01a8*/ 	.short	0x0100
        /*01aa*/ 	.byte	0x08
	.zero		1


	//   ....[11]....
        /*01ac*/ 	.word	0x00000560
        /*01b0*/ 	.word	0x000000ff
        /*01b4*/ 	.word	0x00004a40
        /*01b8*/ 	.short	0x0100
        /*01ba*/ 	.byte	0x08
	.zero		1


	//   ....[12]....
        /*01bc*/ 	.word	0x00000570
        /*01c0*/ 	.word	0x000000ff
        /*01c4*/ 	.word	0x00004a20
        /*01c8*/ 	.short	0x0100
        /*01ca*/ 	.byte	0x08
	.zero		1


	//   ....[13]....
        /*01cc*/ 	.word	0x00000580
        /*01d0*/ 	.word	0x000000ff
        /*01d4*/ 	.word	0x00004a48
        /*01d8*/ 	.short	0x0100
        /*01da*/ 	.byte	0x08
	.zero		1


	//   ....[14]....
        /*01dc*/ 	.word	0x000006b0
        /*01e0*/ 	.word	0x000000ff
        /*01e4*/ 	.word	0x00004a70
        /*01e8*/ 	.short	0x0100
        /*01ea*/ 	.byte	0x08
	.zero		1


	//   ....[15]....
        /*01ec*/ 	.word	0x000006c0
        /*01f0*/ 	.word	0x000000ff
        /*01f4*/ 	.word	0x00004a80
        /*01f8*/ 	.short	0x0100
        /*01fa*/ 	.byte	0x08
	.zero		1


	//   ....[16]....
        /*01fc*/ 	.word	0x000006d0
        /*0200*/ 	.word	0x000000ff
        /*0204*/ 	.word	0x00004a78
        /*0208*/ 	.short	0x0100
        /*020a*/ 	.byte	0x08
	.zero		1


	//   ....[17]....
        /*020c*/ 	.word	0x000006e0
        /*0210*/ 	.word	0x000000ff
        /*0214*/ 	.word	0x00004a88
        /*0218*/ 	.short	0x0100
        /*021a*/ 	.byte	0x08
	.zero		1


	//   ....[18]....
        /*021c*/ 	.word	0x00000820
        /*0220*/ 	.word	0x000000ff
        /*0224*/ 	.word	0x00004a90
        /*0228*/ 	.short	0x0100
        /*022a*/ 	.byte	0x06
	.zero		1


	//   ....[19]....
        /*022c*/ 	.word	0x00000830
        /*0230*/ 	.word	0x000000ff
        /*0234*/ 	.word	0x00004a98
        /*0238*/ 	.short	0x0100
        /*023a*/ 	.byte	0x06
	.zero		1


	//   ....[20]....
        /*023c*/ 	.word	0x00000840
        /*0240*/ 	.word	0x000000ff
        /*0244*/ 	.word	0x00004aa0
        /*0248*/ 	.short	0x0100
        /*024a*/ 	.byte	0x06
	.zero		1


	//   ....[21]....
        /*024c*/ 	.word	0x00000850
        /*0250*/ 	.word	0x000000ff
        /*0254*/ 	.word	0x00004aa8
        /*0258*/ 	.short	0x0100
        /*025a*/ 	.byte	0x06
	.zero		1


	//   ....[22]....
        /*025c*/ 	.word	0x00000950
        /*0260*/ 	.word	0x000000ff
        /*0264*/ 	.word	0x00004ac0
        /*0268*/ 	.short	0x0100
        /*026a*/ 	.byte	0x08
	.zero		1


	//   ....[23]....
        /*026c*/ 	.word	0x00000960
        /*0270*/ 	.word	0x000000ff
        /*0274*/ 	.word	0x00004ac8
        /*0278*/ 	.short	0x0100
        /*027a*/ 	.byte	0x08
	.zero		1


	//   ....[24]....
        /*027c*/ 	.word	0x00000a60
        /*0280*/ 	.word	0x000000ff
        /*0284*/ 	.word	0x00004ab0
        /*0288*/ 	.short	0x0100
        /*028a*/ 	.byte	0x06
	.zero		1


	//   ....[25]....
        /*028c*/ 	.word	0x000011f0
        /*0290*/ 	.word	0x000000ff
        /*0294*/ 	.word	0x00004a50
        /*0298*/ 	.short	0x010a
        /*029a*/ 	.byte	0x05
	.zero		1


	//   ....[26]....
        /*029c*/ 	.word	0x000012b0
        /*02a0*/ 	.word	0x000000ff
        /*02a4*/ 	.word	0x00004a00
        /*02a8*/ 	.short	0x010a
        /*02aa*/ 	.byte	0x0b
	.zero		1


	//   ....[27]....
        /*02ac*/ 	.word	0x000012d0
        /*02b0*/ 	.word	0x000000ff
        /*02b4*/ 	.word	0xfffffff8
        /*02b8*/ 	.short	0x010a
        /*02ba*/ 	.byte	0x0a
	.zero		1


	//   ....[28]....
        /*02bc*/ 	.word	0x00002100
        /*02c0*/ 	.word	0x0000001e
        /*02c4*/ 	.word	0x00000000
        /*02c8*/ 	.short	0x0101
        /*02ca*/ 	.byte	0x09
	.zero		1


	//   ....[29]....
        /*02cc*/ 	.word	0x000023b0
        /*02d0*/ 	.word	0x000000ff
        /*02d4*/ 	.word	0x00004a00
        /*02d8*/ 	.short	0x010a
        /*02da*/ 	.byte	0x06
	.zero		1


	//   ....[30]....
        /*02dc*/ 	.word	0x00002590
        /*02e0*/ 	.word	0x000000ff
        /*02e4*/ 	.word	0x00000000
        /*02e8*/ 	.short	0x0101
        /*02ea*/ 	.byte	0x06
	.zero		1


	//   ....[31]....
        /*02ec*/ 	.word	0x000026f0
        /*02f0*/ 	.word	0x000000ff
        /*02f4*/ 	.word	0x00004a00
        /*02f8*/ 	.short	0x010a
        /*02fa*/ 	.byte	0x06
	.zero		1


	//   ....[32]....
        /*02fc*/ 	.word	0x00003740
        /*0300*/ 	.word	0x000000ff
        /*0304*/ 	.word	0x00004a00
        /*0308*/ 	.short	0x010a
        /*030a*/ 	.byte	0x06
	.zero		1


	//   ....[33]....
        /*030c*/ 	.word	0x00003940
        /*0310*/ 	.word	0x000000ff
        /*0314*/ 	.word	0x00004a00
        /*0318*/ 	.short	0x010a
        /*031a*/ 	.byte	0x06
	.zero		1


	//   ....[34]....
        /*031c*/ 	.word	0x00003b10
        /*0320*/ 	.word	0x000000ff
        /*0324*/ 	.word	0x00000000
        /*0328*/ 	.short	0x0101
        /*032a*/ 	.byte	0x06
	.zero		1


	//   ....[35]....
        /*032c*/ 	.word	0x00003bc0
        /*0330*/ 	.word	0x000000ff
        /*0334*/ 	.word	0x00000000
        /*0338*/ 	.short	0x0101
        /*033a*/ 	.byte	0x06
	.zero		1


	//   ....[36]....
        /*033c*/ 	.word	0x00003d60
        /*0340*/ 	.word	0x000000ff
        /*0344*/ 	.word	0x00000000
        /*0348*/ 	.short	0x0101
        /*034a*/ 	.byte	0x04
	.zero		1


	//   ....[37]....
        /*034c*/ 	.word	0x00003de0
        /*0350*/ 	.word	0x000000ff
        /*0354*/ 	.word	0x00000000
        /*0358*/ 	.short	0x0101
        /*035a*/ 	.byte	0x08
	.zero		1


	//   ....[38]....
        /*035c*/ 	.word	0x000042a0
        /*0360*/ 	.word	0x000000ff
        /*0364*/ 	.word	0x00000008
        /*0368*/ 	.short	0x010a
        /*036a*/ 	.byte	0x0a
	.zero		1


	//   ....[39]....
        /*036c*/ 	.word	0x00004d20
        /*0370*/ 	.word	0x00000000
        /*0374*/ 	.word	0x00004a90
        /*0378*/ 	.short	0x0101
        /*037a*/ 	.byte	0x32
	.zero		1


	//   ....[40]....
        /*037c*/ 	.word	0x000050e0
        /*0380*/ 	.word	0x00000007
        /*0384*/ 	.word	0x00004a60
        /*0388*/ 	.short	0x010a
        /*038a*/ 	.byte	0x3f
	.zero		1


	//   ....[41]....
        /*038c*/ 	.word	0x00005360
        /*0390*/ 	.word	0x00000007
        /*0394*/ 	.word	0x00004ab0
        /*0398*/ 	.short	0x0101
        /*039a*/ 	.byte	0x3f
	.zero		1


	//   ....[42]....
        /*039c*/ 	.word	0x00005370
        /*03a0*/ 	.word	0x00000007
        /*03a4*/ 	.word	0x00004ab0
        /*03a8*/ 	.short	0x010a
        /*03aa*/ 	.byte	0x3f
	.zero		1


	//   ....[43]....
        /*03ac*/ 	.word	0x00005410
        /*03b0*/ 	.word	0x00000004
        /*03b4*/ 	.word	0x00004a60
        /*03b8*/ 	.short	0x010a
        /*03ba*/ 	.byte	0x3f
	.zero		1


	//   ....[44]....
        /*03bc*/ 	.word	0x00005980
        /*03c0*/ 	.word	0x00000008
        /*03c4*/ 	.word	0x00004a28
        /*03c8*/ 	.short	0x010a
        /*03ca*/ 	.byte	0x3f
	.zero		1


	//   ....[45]....
        /*03cc*/ 	.word	0x00005bf0
        /*03d0*/ 	.word	0x00000004
        /*03d4*/ 	.word	0x00004ab0
        /*03d8*/ 	.short	0x0101
        /*03da*/ 	.byte	0x3f
	.zero		1


	//   ....[46]....
        /*03dc*/ 	.word	0x00005c00
        /*03e0*/ 	.word	0x00000004
        /*03e4*/ 	.word	0x00004ab0
        /*03e8*/ 	.short	0x010a
        /*03ea*/ 	.byte	0x3f
	.zero		1


	//   ....[47]....
        /*03ec*/ 	.word	0x00005cb0
        /*03f0*/ 	.word	0x00000007
        /*03f4*/ 	.word	0x00004a28
        /*03f8*/ 	.short	0x010a
        /*03fa*/ 	.byte	0x3f
	.zero		1


	//   ....[48]....
        /*03fc*/ 	.word	0x00005fb0
        /*0400*/ 	.word	0x00000007
        /*0404*/ 	.word	0x00004a28
        /*0408*/ 	.short	0x010a
        /*040a*/ 	.byte	0x3f
	.zero		1


	//   ....[49]....
        /*040c*/ 	.word	0x00006240
        /*0410*/ 	.word	0x00000007
        /*0414*/ 	.word	0x00004a28
        /*0418*/ 	.short	0x010a
        /*041a*/ 	.byte	0x3f
	.zero		1


	//   ....[50]....
        /*041c*/ 	.word	0x00006520
        /*0420*/ 	.word	0x00000003
        /*0424*/ 	.word	0x00004a50
        /*0428*/ 	.short	0x010a
        /*042a*/ 	.byte	0x3f
	.zero		1


	//   ....[51]....
        /*042c*/ 	.word	0x00006580
        /*0430*/ 	.word	0x00000005
        /*0434*/ 	.word	0x00004a00
        /*0438*/ 	.short	0x010a
        /*043a*/ 	.byte	0x3f
	.zero		1


	//   ....[52]....
        /*043c*/ 	.word	0x000065e0
        /*0440*/ 	.word	0x00000000
        /*0444*/ 	.word	0xfffffff8
        /*0448*/ 	.short	0x010a
        /*044a*/ 	.byte	0x3f
	.zero		1


	//   ....[53]....
        /*044c*/ 	.word	0x00006640
        /*0450*/ 	.word	0x00000007
        /*0454*/ 	.word	0x00004a00
        /*0458*/ 	.short	0x010a
        /*045a*/ 	.byte	0x3f
	.zero		1


	//   ....[54]....
        /*045c*/ 	.word	0x000066a0
        /*0460*/ 	.word	0x00000005
        /*0464*/ 	.word	0x00004a00
        /*0468*/ 	.short	0x010a
        /*046a*/ 	.byte	0x3f
	.zero		1


	//   ....[55]....
        /*046c*/ 	.word	0x00006700
        /*0470*/ 	.word	0x00000009
        /*0474*/ 	.word	0x00004a00
        /*0478*/ 	.short	0x010a
        /*047a*/ 	.byte	0x3f
	.zero		1


	//   ....[56]....
        /*047c*/ 	.word	0x00006760
        /*0480*/ 	.word	0x00000003
        /*0484*/ 	.word	0x00000008
        /*0488*/ 	.short	0x010a
        /*048a*/ 	.byte	0x3f
	.zero		1


	//   ....[57]....
        /*048c*/ 	.word	0x00006830
        /*0490*/ 	.word	0x00000007
        /*0494*/ 	.word	0x00004a60
        /*0498*/ 	.short	0x010a
        /*049a*/ 	.byte	0x3f
	.zero		1


	//   ....[58]....
        /*049c*/ 	.word	0x00006880
        /*04a0*/ 	.word	0x00000007
        /*04a4*/ 	.word	0x00004ab0
        /*04a8*/ 	.short	0x010a
        /*04aa*/ 	.byte	0x3f
	.zero		1


	//   ....[59]....
        /*04ac*/ 	.word	0x000068d0
        /*04b0*/ 	.word	0x00000004
        /*04b4*/ 	.word	0x00004a60
        /*04b8*/ 	.short	0x010a
        /*04ba*/ 	.byte	0x3f
	.zero		1


	//   ....[60]....
        /*04bc*/ 	.word	0x000069a0
        /*04c0*/ 	.word	0x00000008
        /*04c4*/ 	.word	0x00004a28
        /*04c8*/ 	.short	0x010a
        /*04ca*/ 	.byte	0x3f
	.zero		1


	//   ....[61]....
        /*04cc*/ 	.word	0x000069f0
        /*04d0*/ 	.word	0x00000004
        /*04d4*/ 	.word	0x00004ab0
        /*04d8*/ 	.short	0x010a
        /*04da*/ 	.byte	0x3f
	.zero		1


	//   ....[62]....
        /*04dc*/ 	.word	0x00006a40
        /*04e0*/ 	.word	0x00000007
        /*04e4*/ 	.word	0x00004a28
        /*04e8*/ 	.short	0x010a
        /*04ea*/ 	.byte	0x3f
	.zero		1


	//   ....[63]....
        /*04ec*/ 	.word	0x00006a90
        /*04f0*/ 	.word	0x00000007
        /*04f4*/ 	.word	0x00004a28
        /*04f8*/ 	.short	0x010a
        /*04fa*/ 	.byte	0x3f
	.zero		1


	//   ....[64]....
        /*04fc*/ 	.word	0x00006ae0
        /*0500*/ 	.word	0x00000007
        /*0504*/ 	.word	0x00004a28
        /*0508*/ 	.short	0x010a
        /*050a*/ 	.byte	0x3f
	.zero		1


	//----- nvinfo : EIATTR_NUM_MBARRIERS
	.align		4
.L_37:
        /*050c*/ 	.byte	0x03, 0x38
        /*050e*/ 	.short	0x0019


	//----- nvinfo : EIATTR_EXIT_INSTR_OFFSETS
	.align		4
        /*0510*/ 	.byte	0x04, 0x1c
        /*0512*/ 	.short	(.L_39 - .L_38)


	//   ....[0]....
.L_38:
        /*0514*/ 	.word	0x00000ac0


	//   ....[1]....
        /*0518*/ 	.word	0x00000b30


	//   ....[2]....
        /*051c*/ 	.word	0x00004d50


	//   ....[3]....
        /*0520*/ 	.word	0x00004db0


	//   ....[4]....
        /*0524*/ 	.word	0x00004de0


	//   ....[5]....
        /*0528*/ 	.word	0x00005680


	//   ....[6]....
        /*052c*/ 	.word	0x000056b0


	//   ....[7]....
        /*0530*/ 	.word	0x00006500


	//----- nvinfo : EIATTR_MAX_THREADS
	.align		4
.L_39:
        /*0534*/ 	.byte	0x04, 0x05
        /*0536*/ 	.short	(.L_41 - .L_40)
.L_40:
        /*0538*/ 	.word	0x00000180
        /*053c*/ 	.word	0x00000001
        /*0540*/ 	.word	0x00000001


	//----- nvinfo : EIATTR_CRS_STACK_SIZE
	.align		4
.L_41:
        /*0544*/ 	.byte	0x04, 0x1e
        /*0546*/ 	.short	(.L_43 - .L_42)
.L_42:
        /*0548*/ 	.word	0x00000000


	//----- nvinfo : EIATTR_CBANK_PARAM_SIZE
	.align		4
.L_43:
        /*054c*/ 	.byte	0x03, 0x19
        /*054e*/ 	.short	0x0870


	//----- nvinfo : EIATTR_PARAM_CBANK
	.align		4
        /*0550*/ 	.byte	0x04, 0x0a
        /*0552*/ 	.short	(.L_45 - .L_44)
	.align		4
.L_44:
        /*0554*/ 	.word	index@(.nv.constant0._ZN7cutlass13device_kernelINS_4fmha6kernel28FmhaKernelTmaWarpSpecializedINS1_10collective30FmhaMainloopTmaWarpSpecializedINS_6half_tEffN4cute5tupleIJNS7_1CILi128EEENS9_ILi64EEENS9_ILi16EEEEEENS8_IJiNS9_ILi1EEENS8_IJiiEEEEEESG_SG_NS4_13DefaultFusionEJNS2_6OptionILNS2_3TagE0ENS9_ILb1EEEEENSI_ILSJ_2ESK_EEEEENS4_15FmhaFwdEpilogueIS6_fNS8_IJSB_SC_SB_EEEEENS2_23PersistentTileSchedulerEJSL_SM_EEEEEvNT_6ParamsE)
        /*0558*/ 	.short	0x0210
        /*055a*/ 	.short	0x0870


	//----- nvinfo : EIATTR_SW_WAR
	.align		4
.L_45:
        /*055c*/ 	.byte	0x04, 0x36
        /*055e*/ 	.short	(.L_47 - .L_46)
.L_46:
        /*0560*/ 	.word	0x00000008
.L_47:


//--------------------- .nv.callgraph             --------------------------
	.section	.nv.callgraph,"",@"SHT_CUDA_CALLGRAPH"
	.align	4
	.sectionentsize	8
	.align		4
        /*0000*/ 	.word	0x00000000
	.align		4
        /*0004*/ 	.word	0xffffffff
	.align		4
        /*0008*/ 	.word	index@(_ZN7cutlass13device_kernelINS_4fmha6kernel28FmhaKernelTmaWarpSpecializedINS1_10collective30FmhaMainloopTmaWarpSpecializedINS_6half_tEffN4cute5tupleIJNS7_1CILi128EEENS9_ILi64EEENS9_ILi16EEEEEENS8_IJiNS9_ILi1EEENS8_IJiiEEEEEESG_SG_NS4_13DefaultFusionEJNS2_6OptionILNS2_3TagE0ENS9_ILb1EEEEENSI_ILSJ_2ESK_EEEEENS4_15FmhaFwdEpilogueIS6_fNS8_IJSB_SC_SB_EEEEENS2_23PersistentTileSchedulerEJSL_SM_EEEEEvNT_6ParamsE)
	.align		4
        /*000c*/ 	.word	index@(__assertfail)
	.align		4
        /*0010*/ 	.word	0x00000000
	.align		4
        /*0014*/ 	.word	0xfffffffe
	.align		4
        /*0018*/ 	.word	0x00000000
	.align		4
        /*001c*/ 	.word	0xfffffffd
	.align		4
        /*0020*/ 	.word	0x00000000
	.align		4
        /*0024*/ 	.word	0xfffffffc


//--------------------- .nv.constant4             --------------------------
	.section	.nv.constant4,"a",@progbits
	.align	8
	.align		8
.nv.constant4:
        /*0000*/ 	.dword	__assertfail
	.align		8
        /*0008*/ 	.dword	__unnamed_1
	.align		8
        /*0010*/ 	.dword	_ZN39_INTERNAL_d46a5354_4_k_cu_47aad500_30474cuda3std3__45__cpo5beginE
	.align		8
        /*0018*/ 	.dword	_ZN39_INTERNAL_d46a5354_4_k_cu_47aad500_30474cuda3std3__45__cpo3endE
	.align		8
        /*0020*/ 	.dword	_ZN39_INTERNAL_d46a5354_4_k_cu_47aad500_30474cuda3std3__45__cpo6cbeginE
	.align		8
        /*0028*/ 	.dword	_ZN39_INTERNAL_d46a5354_4_k_cu_47aad500_30474cuda3std3__45__cpo4cendE
	.align		8
        /*0030*/ 	.dword	_ZN39_INTERNAL_d46a5354_4_k_cu_47aad500_30474cuda3std3__441_GLOBAL__N__d46a5354_4_k_cu_47aad500_30476ignoreE
	.align		8
        /*0038*/ 	.dword	_ZN39_INTERNAL_d46a5354_4_k_cu_47aad500_30474cuda3std3__419piecewise_constructE
	.align		8
        /*0040*/ 	.dword	_ZN39_INTERNAL_d46a5354_4_k_cu_47aad500_30474cuda3std3__48in_placeE
	.align		8
        /*0048*/ 	.dword	_ZN39_INTERNAL_d46a5354_4_k_cu_47aad500_30474cuda3std6ranges3__45__cpo4swapE
	.align		8
        /*0050*/ 	.dword	_ZN39_INTERNAL_d46a5354_4_k_cu_47aad500_30474cuda3std6ranges3__45__cpo9iter_moveE
	.align		8
        /*0058*/ 	.dword	_ZN39_INTERNAL_d46a5354_4_k_cu_47aad500_30474cute7productE
	.align		8
        /*0060*/ 	.dword	_ZN39_INTERNAL_d46a5354_4_k_cu_47aad500_30474cute1_E
	.align		8
        /*0068*/ 	.dword	$str$24
	.align		8
        /*0070*/ 	.dword	$str$25


//--------------------- .text._ZN7cutlass13device_kernelINS_4fmha6kernel28FmhaKernelTmaWarpSpecializedINS1_10collective30FmhaMainloopTmaWarpSpecializedINS_6half_tEffN4cute5tupleIJNS7_1CILi128EEENS9_ILi64EEENS9_ILi16EEEEEENS8_IJiNS9_ILi1EEENS8_IJiiEEEEEESG_SG_NS4_13DefaultFusionEJNS2_6OptionILNS2_3TagE0ENS9_ILb1EEEEENSI_ILSJ_2ESK_EEEEENS4_15FmhaFwdEpilogueIS6_fNS8_IJSB_SC_SB_EEEEENS2_23PersistentTileSchedulerEJSL_SM_EEEEEvNT_6ParamsE --------------------------
	.section	.text._ZN7cutlass13device_kernelINS_4fmha6kernel28FmhaKernelTmaWarpSpecializedINS1_10collective30FmhaMainloopTmaWarpSpecializedINS_6half_tEffN4cute5tupleIJNS7_1CILi128EEENS9_ILi64EEENS9_ILi16EEEEEENS8_IJiNS9_ILi1EEENS8_IJiiEEEEEESG_SG_NS4_13DefaultFusionEJNS2_6OptionILNS2_3TagE0ENS9_ILb1EEEEENSI_ILSJ_2ESK_EEEEENS4_15FmhaFwdEpilogueIS6_fNS8_IJSB_SC_SB_EEEEENS2_23PersistentTileSchedulerEJSL_SM_EEEEEvNT_6ParamsE,"ax",@progbits
	.align	128
.text._ZN7cutlass13device_kernelINS_4fmha6kernel28FmhaKernelTmaWarpSpecializedINS1_10collective30FmhaMainloopTmaWarpSpecializedINS_6half_tEffN4cute5tupleIJNS7_1CILi128EEENS9_ILi64EEENS9_ILi16EEEEEENS8_IJiNS9_ILi1EEENS8_IJiiEEEEEESG_SG_NS4_13DefaultFusionEJNS2_6OptionILNS2_3TagE0ENS9_ILb1EEEEENSI_ILSJ_2ESK_EEEEENS4_15FmhaFwdEpilogueIS6_fNS8_IJSB_SC_SB_EEEEENS2_23PersistentTileSchedulerEJSL_SM_EEEEEvNT_6ParamsE:
        .type           _ZN7cutlass13device_kernelINS_4fmha6kernel28FmhaKernelTmaWarpSpecializedINS1_10collective30FmhaMainloopTmaWarpSpecializedINS_6half_tEffN4cute5tupleIJNS7_1CILi128EEENS9_ILi64EEENS9_ILi16EEEEEENS8_IJiNS9_ILi1EEENS8_IJiiEEEEEESG_SG_NS4_13DefaultFusionEJNS2_6OptionILNS2_3TagE0ENS9_ILb1EEEEENSI_ILSJ_2ESK_EEEEENS4_15FmhaFwdEpilogueIS6_fNS8_IJSB_SC_SB_EEEEENS2_23PersistentTileSchedulerEJSL_SM_EEEEEvNT_6ParamsE,@function
        .size           _ZN7cutlass13device_kernelINS_4fmha6kernel28FmhaKernelTmaWarpSpecializedINS1_10collective30FmhaMainloopTmaWarpSpecializedINS_6half_tEffN4cute5tupleIJNS7_1CILi128EEENS9_ILi64EEENS9_ILi16EEEEEENS8_IJiNS9_ILi1EEENS8_IJiiEEEEEESG_SG_NS4_13DefaultFusionEJNS2_6OptionILNS2_3TagE0ENS9_ILb1EEEEENSI_ILSJ_2ESK_EEEEENS4_15FmhaFwdEpilogueIS6_fNS8_IJSB_SC_SB_EEEEENS2_23PersistentTileSchedulerEJSL_SM_EEEEEvNT_6ParamsE,(.L_x_130 - _ZN7cutlass13device_kernelINS_4fmha6kernel28FmhaKernelTmaWarpSpecializedINS1_10collective30FmhaMainloopTmaWarpSpecializedINS_6half_tEffN4cute5tupleIJNS7_1CILi128EEENS9_ILi64EEENS9_ILi16EEEEEENS8_IJiNS9_ILi1EEENS8_IJiiEEEEEESG_SG_NS4_13DefaultFusionEJNS2_6OptionILNS2_3TagE0ENS9_ILb1EEEEENSI_ILSJ_2ESK_EEEEENS4_15FmhaFwdEpilogueIS6_fNS8_IJSB_SC_SB_EEEEENS2_23PersistentTileSchedulerEJSL_SM_EEEEEvNT_6ParamsE)
        .other          _ZN7cutlass13device_kernelINS_4fmha6kernel28FmhaKernelTmaWarpSpecializedINS1_10collective30FmhaMainloopTmaWarpSpecializedINS_6half_tEffN4cute5tupleIJNS7_1CILi128EEENS9_ILi64EEENS9_ILi16EEEEEENS8_IJiNS9_ILi1EEENS8_IJiiEEEEEESG_SG_NS4_13DefaultFusionEJNS2_6OptionILNS2_3TagE0ENS9_ILb1EEEEENSI_ILSJ_2ESK_EEEEENS4_15FmhaFwdEpilogueIS6_fNS8_IJSB_SC_SB_EEEEENS2_23PersistentTileSchedulerEJSL_SM_EEEEEvNT_6ParamsE,@"STO_CUDA_ENTRY STV_DEFAULT"
_ZN7cutlass13device_kernelINS_4fmha6kernel28FmhaKernelTmaWarpSpecializedINS1_10collective30FmhaMainloopTmaWarpSpecializedINS_6half_tEffN4cute5tupleIJNS7_1CILi128EEENS9_ILi64EEENS9_ILi16EEEEEENS8_IJiNS9_ILi1EEENS8_IJiiEEEEEESG_SG_NS4_13DefaultFusionEJNS2_6OptionILNS2_3TagE0ENS9_ILb1EEEEENSI_ILSJ_2ESK_EEEEENS4_15FmhaFwdEpilogueIS6_fNS8_IJSB_SC_SB_EEEEENS2_23PersistentTileSchedulerEJSL_SM_EEEEEvNT_6ParamsE:
[----:B------:R-:W1:Y:S01]  /*0000*/  LDC R1, c[0x0][0x28] ;  /* 0x00000a00ff017b82 */ /* 0x000e620000000800 */
[----:B------:R-:W2:Y:S07]  /*0010*/  S2R R2, SR_TID.X ;  /* 0x0000000000027919 */ /* 0x000eae0000002100 */
[----:B------:R-:W3:Y:S01]  /*0020*/  S2UR UR6, SR_CTAID.X ;  /* 0x00000000000679c3 */ /* 0x000ee20000002500 */
[----:B------:R-:W-:Y:S01]  /*0030*/  ELECT P1, URZ, PT ;  /* 0x00000000003f782f */ /* 0x000fe20003820000 */
[----:B------:R-:W-:Y:S01]  /*0040*/  BSSY B0, `(.L_x_0) ;  /* 0x0000018000007945 */ /* 0x000fe20003800000 */
[----:B---3--:R-:W-:Y:S01]  /*0050*/  IMAD.U32 R17, RZ, RZ, UR6 ;  /* 0x00000006ff117e24 */ /* 0x008fe2000f8e00ff */
[----:B--2---:R-:W-:-:S05]  /*0060*/  SHF.R.U32.HI R0, RZ, 0x5, R2 ;  /* 0x00000005ff007819 */ /* 0x004fca0000011602 */
[----:B------:R-:W2:Y:S02]  /*0070*/  SHFL.IDX PT, R3, R0, RZ, 0x1f ;  /* 0x00001fff00037589 */ /* 0x000ea400000e0000 */
[----:B--2---:R-:W-:Y:S02]  /*0080*/  R2UR UR4, R3 ;  /* 0x00000000030472ca */ /* 0x004fe400000e0000 */
[----:B------:R-:W-:-:S06]  /*0090*/  SHF.R.U32.HI R3, RZ, 0x7, R2 ;  /* 0x00000007ff037819 */ /* 0x000fcc0000011602 */
[----:B------:R-:W2:Y:S05]  /*00a0*/  SHFL.IDX PT, R3, R3, RZ, 0x1f ;  /* 0x00001fff03037589 */ /* 0x000eaa00000e0000 */
[----:B------:R-:W-:Y:S02]  /*00b0*/  USHF.R.S32.HI UR5, URZ, 0x1f, UR4 ;  /* 0x0000001f3f057899 */ /* 0x000fe40008011404 */
[----:B------:R-:W-:Y:S02]  /*00c0*/  ISETP.EQ.AND P2, PT, RZ, UR4, P1 ;  /* 0x00000004ff007c0c */ /* 0x000fe40008f42270 */
[----:B------:R-:W-:-:S04]  /*00d0*/  ULEA.HI UR5, UR5, UR4, URZ, 0x2 ;  /* 0x0000000405057291 */ /* 0x000fc8000f8f103f */
[----:B------:R-:W-:-:S04]  /*00e0*/  ULOP3.LUT UR5, UR5, 0xfffffffc, URZ, 0xc0, !UPT ;  /* 0xfffffffc05057892 */ /* 0x000fc8000f8ec03f */
[----:B------:R-:W-:-:S03]  /*00f0*/  UIADD3 UR5, UR4, -UR5, URZ ;  /* 0x8000000504057290 */ /* 0x000fc6000fffe03f */
[----:B-1----:R-:W-:Y:S09]  /*0100*/  @!P2 BRA `(.L_x_1) ;  /* 0x00000000002ca947 */ /* 0x002ff20003800000 */
[----:B------:R-:W-:Y:S02]  /*0110*/  ULDC.64 UR6, c[0x0][0x198] ;  /* 0x0000660000067ab9 */ /* 0x000fe40000000a00 */
[----:B------:R-:W-:Y:S02]  /*0120*/  UIADD3 UR8, UP0, UR6, 0xf0, URZ ;  /* 0x000000f006087890 */ /* 0x000fe4000ff1e03f */
[----:B------:R-:W-:Y:S02]  /*0130*/  UIADD3 UR10, UP1, UR6, 0x1f0, URZ ;  /* 0x000001f0060a7890 */ /* 0x000fe4000ff3e03f */
[----:B------:R-:W-:Y:S02]  /*0140*/  UIADD3 UR6, UP2, UR6, 0x2f0, URZ ;  /* 0x000002f006067890 */ /* 0x000fe4000ff5e03f */
[----:B------:R-:W-:Y:S02]  /*0150*/  UIADD3.X UR9, URZ, UR7, URZ, UP0, !UPT ;  /* 0x000000073f097290 */ /* 0x000fe400087fe43f */
[----:B------:R-:W-:-:S02]  /*0160*/  UIADD3.X UR11, URZ, UR7, URZ, UP1, !UPT ;  /* 0x000000073f0b7290 */ /* 0x000fc40008ffe43f */
[----:B------:R-:W-:-:S05]  /*0170*/  UIADD3.X UR7, URZ, UR7, URZ, UP2, !UPT ;  /* 0x000000073f077290 */ /* 0x000fca00097fe43f */
[----:B------:R1:W-:Y:S02]  /*0180*/  UTMACCTL.PF [UR8] ;  /* 0x00000000080079b9 */ /* 0x0003e40008040000 */
[----:B------:R1:W-:Y:S02]  /*0190*/  UTMACCTL.PF [UR10] ;  /* 0x000000000a0079b9 */ /* 0x0003e40008040000 */
[----:B------:R1:W-:Y:S02]  /*01a0*/  UTMACCTL.PF [UR6] ;  /* 0x00000000060079b9 */ /* 0x0003e40008040000 */
[----:B-1----:R-:W-:Y:S01]  /*01b0*/  NOP ;  /* 0x0000000000007918 */ /* 0x002fe20000000000 */
.L_x_1:
[----:B------:R-:W-:Y:S05]  /*01c0*/  BSYNC B0 ;  /* 0x0000000000007941 */ /* 0x000fea0003800000 */
.L_x_0:
[----:B------:R-:W1:Y:S01]  /*01d0*/  SHFL.IDX PT, R4, R0, RZ, 0x1f ;  /* 0x00001fff00047589 */ /* 0x000e6200000e0000 */
[----:B--2---:R-:W-:Y:S01]  /*01e0*/  R2UR UR53, R3 ;  /* 0x00000000033572ca */ /* 0x004fe200000e0000 */
[----:B------:R-:W-:Y:S02]  /*01f0*/  UISETP.NE.AND UP0, UPT, UR5, 0x1, UPT ;  /* 0x000000010500788c */ /* 0x000fe4000bf05270 */
[----:B------:R-:W-:-:S10]  /*0200*/  UISETP.NE.AND UP1, UPT, UR5, 0x2, UPT ;  /* 0x000000020500788c */ /* 0x000fd4000bf25270 */
[----:B------:R-:W-:Y:S02]  /*0210*/  UIADD3 UR10, UR53, -0x1, URZ ;  /* 0xffffffff350a7890 */ /* 0x000fe4000fffe03f */
[----:B------:R-:W-:Y:S02]  /*0220*/  UISETP.EQ.AND UP2, UPT, UR53, URZ, !UP0 ;  /* 0x0000003f3500728c */ /* 0x000fe4000c742270 */
[----:B------:R-:W-:Y:S02]  /*0230*/  UISETP.EQ.AND UP3, UPT, UR53, URZ, !UP1 ;  /* 0x0000003f3500728c */ /* 0x000fe4000cf62270 */
[----:B------:R-:W-:Y:S02]  /*0240*/  UISETP.GE.U32.AND UP4, UPT, UR10, 0x4, UPT ;  /* 0x000000040a00788c */ /* 0x000fe4000bf86070 */
[----:B------:R-:W-:Y:S01]  /*0250*/  USEL UR48, URZ, 0x1, !UP2 ;  /* 0x000000013f307887 */ /* 0x000fe2000d000000 */
[----:B-1----:R-:W-:Y:S01]  /*0260*/  ISETP.NE.AND P0, PT, R4, RZ, PT ;  /* 0x000000ff0400720c */ /* 0x002fe20003f05270 */
[----:B------:R-:W-:Y:S01]  /*0270*/  USEL UR49, URZ, 0x1, !UP3 ;  /* 0x000000013f317887 */ /* 0x000fe2000d800000 */
[----:B------:R-:W-:Y:S01]  /*0280*/  IMAD.U32 R4, RZ, RZ, UR5 ;  /* 0x00000005ff047e24 */ /* 0x000fe2000f8e00ff */
[----:B------:R-:W-:-:S02]  /*0290*/  USEL UR48, UR48, 0x2, UP4 ;  /* 0x0000000230307887 */ /* 0x000fc4000a000000 */
[----:B------:R-:W-:-:S08]  /*02a0*/  USEL UR49, UR49, 0x2, UP4 ;  /* 0x0000000231317887 */ /* 0x000fd0000a000000 */
[----:B------:R-:W-:Y:S05]  /*02b0*/  @P0 BRA `(.L_x_2) ;  /* 0x0000000000480947 */ /* 0x000fea0003800000 */
[----:B------:R-:W1:Y:S01]  /*02c0*/  S2UR UR8, SR_CgaCtaId ;  /* 0x00000000000879c3 */ /* 0x000e620000008800 */
[----:B------:R-:W-:Y:S01]  /*02d0*/  UMOV UR4, 0x400 ;  /* 0x0000040000047882 */ /* 0x000fe20000000000 */
[----:B------:R-:W-:Y:S01]  /*02e0*/  UMOV UR5, 0x1 ;  /* 0x0000000100057882 */ /* 0x000fe20000000000 */
[----:B------:R-:W-:Y:S01]  /*02f0*/  UMOV UR6, 0x80 ;  /* 0x0000008000067882 */ /* 0x000fe20000000000 */
[----:B------:R-:W-:Y:S01]  /*0300*/  ELECT P0, URZ, PT ;  /* 0x00000000003f782f */ /* 0x000fe20003800000 */
[----:B------:R-:W-:-:S04]  /*0310*/  UIADD3 UR6, -UR6, 0x100000, URZ ;  /* 0x0010000006067890 */ /* 0x000fc8000fffe13f */
[----:B------:R-:W-:Y:S02]  /*0320*/  USHF.L.U32 UR7, UR6, 0xb, URZ ;  /* 0x0000000b06077899 */ /* 0x000fe4000800063f */
[----:B------:R-:W-:Y:S02]  /*0330*/  USHF.L.U32 UR6, UR6, 0x1, URZ ;  /* 0x0000000106067899 */ /* 0x000fe4000800063f */
[----:B-1----:R-:W-:Y:S02]  /*0340*/  ULEA UR8, UR8, UR4, 0x18 ;  /* 0x0000000408087291 */ /* 0x002fe4000f8ec03f */
[----:B------:R-:W-:-:S04]  /*0350*/  UIADD3 UR4, -UR5, 0x100000, URZ ;  /* 0x0010000005047890 */ /* 0x000fc8000fffe13f */
[----:B------:R-:W-:Y:S02]  /*0360*/  USHF.L.U32 UR5, UR4, 0xb, URZ ;  /* 0x0000000b04057899 */ /* 0x000fe4000800063f */
[----:B------:R-:W-:Y:S01]  /*0370*/  USHF.L.U32 UR4, UR4, 0x1, URZ ;  /* 0x0000000104047899 */ /* 0x000fe2000800063f */
[----:B------:R-:W1:Y:S11]  /*0380*/  FENCE.VIEW.ASYNC.S ;  /* 0x00000000000073c6 */ /* 0x000e760000000000 */
[----:B-1----:R1:W2:Y:S01]  /*0390*/  SYNCS.EXCH.64 URZ, [UR8+0x4a50], UR4 ;  /* 0x004a5004083f75b2 */ /* 0x0022a20008000100 */
[----:B------:R1:W3:Y:S01]  /*03a0*/  SYNCS.EXCH.64 URZ, [UR8+0x4a60], UR6 ;  /* 0x004a6006083f75b2 */ /* 0x0002e20008000100 */
[----:B------:R1:W4:Y:S01]  /*03b0*/  SYNCS.EXCH.64 URZ, [UR8+0x4a58], UR4 ;  /* 0x004a5804083f75b2 */ /* 0x0003220008000100 */
[----:B------:R1:W1:Y:S01]  /*03c0*/  SYNCS.EXCH.64 URZ, [UR8+0x4a68], UR6 ;  /* 0x004a6806083f75b2 */ /* 0x0002620008000100 */
[----:B------:R-:W-:Y:S01]  /*03d0*/  NOP ;  /* 0x0000000000007918 */ /* 0x000fe20000000000 */
.L_x_2:
[----:B------:R-:W5:Y:S01]  /*03e0*/  SHFL.IDX PT, R3, R0, RZ, 0x1f ;  /* 0x00001fff00037589 */ /* 0x000f6200000e0000 */
[----:B------:R-:W-:Y:S01]  /*03f0*/  NOP ;  /* 0x0000000000007918 */ /* 0x000fe20000000000 */
[----:B-----5:R-:W-:-:S13]  /*0400*/  ISETP.NE.AND P0, PT, R3, RZ, PT ;  /* 0x000000ff0300720c */ /* 0x020fda0003f05270 */
[----:B------:R-:W-:Y:S05]  /*0410*/  @P0 BRA `(.L_x_3) ;  /* 0x0000000000600947 */ /* 0x000fea0003800000 */
[----:B-1----:R-:W1:Y:S01]  /*0420*/  S2UR UR5, SR_CgaCtaId ;  /* 0x00000000000579c3 */ /* 0x002e620000008800 */
[----:B------:R-:W-:Y:S01]  /*0430*/  UMOV UR4, 0x400 ;  /* 0x0000040000047882 */ /* 0x000fe20000000000 */
[----:B------:R-:W-:Y:S01]  /*0440*/  UMOV UR6, 0x1 ;  /* 0x0000000100067882 */ /* 0x000fe20000000000 */
[----:B------:R-:W-:Y:S01]  /*0450*/  UMOV UR9, 0x100 ;  /* 0x0000010000097882 */ /* 0x000fe20000000000 */
[----:B------:R-:W-:-:S04]  /*0460*/  UIADD3 UR6, -UR6, 0x100000, URZ ;  /* 0x0010000006067890 */ /* 0x000fc8000fffe13f */
[----:B------:R-:W-:Y:S02]  /*0470*/  USHF.L.U32 UR7, UR6, 0xb, URZ ;  /* 0x0000000b06077899 */ /* 0x000fe4000800063f */
[----:B------:R-:W-:Y:S01]  /*0480*/  USHF.L.U32 UR6, UR6, 0x1, URZ ;  /* 0x0000000106067899 */ /* 0x000fe2000800063f */
[----:B------:R-:W-:Y:S01]  /*0490*/  ELECT P0, URZ, PT ;  /* 0x00000000003f782f */ /* 0x000fe20003800000 */
[----:B-1----:R-:W-:Y:S02]  /*04a0*/  ULEA UR8, UR5, UR4, 0x18 ;  /* 0x0000000405087291 */ /* 0x002fe4000f8ec03f */
[----:B------:R-:W-:-:S04]  /*04b0*/  UIADD3 UR4, -UR9, 0x100000, URZ ;  /* 0x0010000009047890 */ /* 0x000fc8000fffe13f */
[----:B------:R-:W-:Y:S02]  /*04c0*/  USHF.L.U32 UR5, UR4, 0xb, URZ ;  /* 0x0000000b04057899 */ /* 0x000fe4000800063f */
[----:B------:R-:W-:Y:S01]  /*04d0*/  USHF.L.U32 UR4, UR4, 0x1, URZ ;  /* 0x0000000104047899 */ /* 0x000fe2000800063f */
[----:B------:R-:W1:Y:S03]  /*04e0*/  FENCE.VIEW.ASYNC.S ;  /* 0x00000000000073c6 */ /* 0x000e660000000000 */
[----:B-1----:R1:W1:Y:S08]  /*04f0*/  SYNCS.EXCH.64 URZ, [UR8+0x4a00], UR6 ;  /* 0x004a0006083f75b2 */ /* 0x0022700008000100 */
[----:B------:R1:W1:Y:S01]  /*0500*/  SYNCS.EXCH.64 URZ, [UR8+0x4a28], UR4 ;  /* 0x004a2804083f75b2 */ /* 0x0002620008000100 */
        /* <DEDUP_REMOVED lines=8> */
[----:B------:R-:W-:Y:S01]  /*0590*/  NOP ;  /* 0x0000000000007918 */ /* 0x000fe20000000000 */
.L_x_3:
        /* <DEDUP_REMOVED lines=21> */
[----:B------:R-:W-:Y:S01]  /*06f0*/  NOP ;  /* 0x0000000000007918 */ /* 0x000fe20000000000 */
.L_x_4:
[----:B------:R-:W5:Y:S01]  /*0700*/  SHFL.IDX PT, R3, R0, RZ, 0x1f ;  /* 0x00001fff00037589 */ /* 0x000f6200000e0000 */
[----:B------:R-:W-:Y:S01]  /*0710*/  ELECT P0, URZ, PT ;  /* 0x00000000003f782f */ /* 0x000fe20003800000 */
[----:B------:R-:W-:Y:S01]  /*0720*/  NOP ;  /* 0x0000000000007918 */ /* 0x000fe20000000000 */
[----:B-1----:R-:W-:Y:S02]  /*0730*/  UMOV UR4, 0x80 ;  /* 0x0000008000047882 */ /* 0x002fe40000000000 */
[C---:B-----5:R-:W-:Y:S02]  /*0740*/  ISETP.NE.OR P0, PT, R3.reuse, RZ, !P0 ;  /* 0x000000ff0300720c */ /* 0x060fe40004705670 */
[----:B------:R-:W-:-:S11]  /*0750*/  ISETP.NE.AND P3, PT, R3, RZ, PT ;  /* 0x000000ff0300720c */ /* 0x000fd60003f65270 */
[----:B------:R-:W-:Y:S01]  /*0760*/  VOTEU.ALL UP2, P0 ;  /* 0x00000000003f7886 */ /* 0x000fe20000040000 */
[----:B------:R-:W-:Y:S01]  /*0770*/  VOTEU.ALL UP3, P0 ;  /* 0x00000000003f7886 */ /* 0x000fe20000060000 */
[----:B------:R-:W-:Y:S01]  /*0780*/  VOTEU.ALL UP4, P0 ;  /* 0x00000000003f7886 */ /* 0x000fe20000080000 */
[----:B------:R-:W-:Y:S02]  /*0790*/  VOTEU.ALL UP5, P0 ;  /* 0x00000000003f7886 */ /* 0x000fe400000a0000 */
[----:B------:R-:W1:Y:S01]  /*07a0*/  @!UP2 S2UR UR7, SR_CgaCtaId ;  /* 0x000000000007a9c3 */ /* 0x000e620000008800 */
[----:B------:R-:W-:Y:S01]  /*07b0*/  @!UP2 UMOV UR6, 0x400 ;  /* 0x000004000006a882 */ /* 0x000fe20000000000 */
[----:B------:R-:W-:-:S04]  /*07c0*/  @!UP2 UIADD3 UR4, -UR4, 0x100000, URZ ;  /* 0x001000000404a890 */ /* 0x000fc8000fffe13f */
[----:B------:R-:W-:Y:S02]  /*07d0*/  @!UP2 USHF.L.U32 UR5, UR4, 0xb, URZ ;  /* 0x0000000b0405a899 */ /* 0x000fe4000800063f */
[----:B------:R-:W-:Y:S02]  /*07e0*/  @!UP2 USHF.L.U32 UR4, UR4, 0x1, URZ ;  /* 0x000000010404a899 */ /* 0x000fe4000800063f */
[----:B-1----:R-:W-:Y:S01]  /*07f0*/  @!UP2 ULEA UR6, UR7, UR6, 0x18 ;  /* 0x000000060706a291 */ /* 0x002fe2000f8ec03f */
[----:B------:R-:W-:Y:S01]  /*0800*/  VOTEU.ALL UP2, P0 ;  /* 0x00000000003f7886 */ /* 0x000fe20000040000 */
[----:B------:R-:W1:Y:S10]  /*0810*/  FENCE.VIEW.ASYNC.S ;  /* 0x00000000000073c6 */ /* 0x000e740000000000 */
[----:B-1----:R1:W1:Y:S01]  /*0820*/  @!UP2 SYNCS.EXCH.64 URZ, [UR6+0x4a90], UR4 ;  /* 0x004a9004063fa5b2 */ /* 0x0022620008000100 */
[----:B------:R1:W1:Y:S01]  /*0830*/  @!UP3 SYNCS.EXCH.64 URZ, [UR6+0x4a98], UR4 ;  /* 0x004a9804063fb5b2 */ /* 0x0002620008000100 */
[----:B------:R1:W1:Y:S01]  /*0840*/  @!UP4 SYNCS.EXCH.64 URZ, [UR6+0x4aa0], UR4 ;  /* 0x004aa004063fc5b2 */ /* 0x0002620008000100 */
[----:B------:R1:W1:Y:S01]  /*0850*/  @!UP5 SYNCS.EXCH.64 URZ, [UR6+0x4aa8], UR4 ;  /* 0x004aa804063fd5b2 */ /* 0x0002620008000100 */
[----:B------:R-:W-:Y:S01]  /*0860*/  NOP ;  /* 0x0000000000007918 */ /* 0x000fe20000000000 */
[----:B------:R-:W-:Y:S05]  /*0870*/  @P3 BRA `(.L_x_5) ;  /* 0x0000000000403947 */ /* 0x000fea0003800000 */
[----:B-1----:R-:W1:Y:S01]  /*0880*/  S2UR UR5, SR_CgaCtaId ;  /* 0x00000000000579c3 */ /* 0x002e620000008800 */
[----:B------:R-:W-:Y:S01]  /*0890*/  UMOV UR4, 0x400 ;  /* 0x0000040000047882 */ /* 0x000fe20000000000 */
[----:B------:R-:W-:Y:S01]  /*08a0*/  UMOV UR6, 0x20 ;  /* 0x0000002000067882 */ /* 0x000fe20000000000 */
[----:B------:R-:W-:Y:S01]  /*08b0*/  UMOV UR7, 0x80 ;  /* 0x0000008000077882 */ /* 0x000fe20000000000 */
[----:B------:R-:W-:Y:S01]  /*08c0*/  ELECT P0, URZ, PT ;  /* 0x00000000003f782f */ /* 0x000fe20003800000 */
[----:B-1----:R-:W-:Y:S02]  /*08d0*/  ULEA UR8, UR5, UR4, 0x18 ;  /* 0x0000000405087291 */ /* 0x002fe4000f8ec03f */
[----:B------:R-:W-:-:S04]  /*08e0*/  UIADD3 UR4, -UR6, 0x100000, URZ ;  /* 0x0010000006047890 */ /* 0x000fc8000fffe13f */
[----:B------:R-:W-:Y:S02]  /*08f0*/  USHF.L.U32 UR5, UR4, 0xb, URZ ;  /* 0x0000000b04057899 */ /* 0x000fe4000800063f */
[----:B------:R-:W-:Y:S02]  /*0900*/  USHF.L.U32 UR4, UR4, 0x1, URZ ;  /* 0x0000000104047899 */ /* 0x000fe4000800063f */
[----:B------:R-:W-:-:S04]  /*0910*/  UIADD3 UR6, -UR7, 0x100000, URZ ;  /* 0x0010000007067890 */ /* 0x000fc8000fffe13f */
[----:B------:R-:W-:Y:S02]  /*0920*/  USHF.L.U32 UR7, UR6, 0xb, URZ ;  /* 0x0000000b06077899 */ /* 0x000fe4000800063f */
[----:B------:R-:W-:Y:S01]  /*0930*/  USHF.L.U32 UR6, UR6, 0x1, URZ ;  /* 0x0000000106067899 */ /* 0x000fe2000800063f */
[----:B------:R-:W1:Y:S03]  /*0940*/  FENCE.VIEW.ASYNC.S ;  /* 0x00000000000073c6 */ /* 0x000e660000000000 */
[----:B-1----:R1:W1:Y:S08]  /*0950*/  SYNCS.EXCH.64 URZ, [UR8+0x4ac0], UR4 ;  /* 0x004ac004083f75b2 */ /* 0x0022700008000100 */
[----:B------:R1:W1:Y:S01]  /*0960*/  SYNCS.EXCH.64 URZ, [UR8+0x4ac8], UR6 ;  /* 0x004ac806083f75b2 */ /* 0x0002620008000100 */
[----:B------:R-:W-:Y:S01]  /*0970*/  NOP ;  /* 0x0000000000007918 */ /* 0x000fe20000000000 */
.L_x_5:
[----:B------:R-:W-:Y:S01]  /*0980*/  VOTEU.ANY UP2, P2 ;  /* 0x00000000003f7886 */ /* 0x000fe20001040100 */
[----:B-1----:R-:W-:Y:S01]  /*0990*/  UMOV UR4, 0x40 ;  /* 0x0000004000047882 */ /* 0x002fe20000000000 */
[----:B------:R-:W-:Y:S01]  /*09a0*/  ISETP.NE.AND P3, PT, RZ, UR53, PT ;  /* 0x00000035ff007c0c */ /* 0x000fe2000bf65270 */
[----:B------:R-:W-:Y:S01]  /*09b0*/  NOP ;  /* 0x0000000000007918 */ /* 0x000fe20000000000 */
[----:B------:R-:W-:Y:S01]  /*09c0*/  ISETP.EQ.AND P0, PT, R4, 0x2, P1 ;  /* 0x000000020400780c */ /* 0x000fe20000f02270 */
[----:B------:R-:W1:Y:S01]  /*09d0*/  @UP2 S2UR UR7, SR_CgaCtaId ;  /* 0x00000000000729c3 */ /* 0x000e620000008800 */
[----:B------:R-:W-:Y:S01]  /*09e0*/  @UP2 UMOV UR6, 0x400 ;  /* 0x0000040000062882 */ /* 0x000fe20000000000 */
[----:B------:R-:W-:-:S04]  /*09f0*/  @UP2 UIADD3 UR4, -UR4, 0x100000, URZ ;  /* 0x0010000004042890 */ /* 0x000fc8000fffe13f */
[----:B------:R-:W-:Y:S02]  /*0a00*/  @UP2 USHF.L.U32 UR5, UR4, 0xb, URZ ;  /* 0x0000000b04052899 */ /* 0x000fe4000800063f */
[----:B------:R-:W-:Y:S02]  /*0a10*/  @UP2 USHF.L.U32 UR4, UR4, 0x1, URZ ;  /* 0x0000000104042899 */ /* 0x000fe4000800063f */
[----:B-1----:R-:W-:Y:S01]  /*0a20*/  @UP2 ULEA UR6, UR7, UR6, 0x18 ;  /* 0x0000000607062291 */ /* 0x002fe2000f8ec03f */
[----:B------:R-:W-:Y:S01]  /*0a30*/  VOTEU.ANY UP2, P2 ;  /* 0x00000000003f7886 */ /* 0x000fe20001040100 */
[----:B------:R-:W-:Y:S01]  /*0a40*/  ISETP.EQ.AND P2, PT, R4, 0x1, P1 ;  /* 0x000000010400780c */ /* 0x000fe20000f42270 */
[----:B------:R-:W1:Y:S09]  /*0a50*/  FENCE.VIEW.ASYNC.S ;  /* 0x00000000000073c6 */ /* 0x000e720000000000 */
[----:B-1----:R1:W2:Y:S01]  /*0a60*/  @UP2 SYNCS.EXCH.64 URZ, [UR6+0x4ab0], UR4 ;  /* 0x004ab004063f25b2 */ /* 0x0022a20008000100 */
[----:B------:R-:W-:Y:S01]  /*0a70*/  NOP ;  /* 0x0000000000007918 */ /* 0x000fe20000000000 */
[----:B--234-:R-:W-:Y:S06]  /*0a80*/  BAR.SYNC.DEFER_BLOCKING 0x0 ;  /* 0x0000000000007b1d */ /* 0x01cfec0000010000 */
[----:B------:R-:W-:Y:S05]  /*0a90*/  @!P3 BRA `(.L_x_6) ;  /* 0x0000004000b0b947 */ /* 0x000fea0003800000 */
[----:B------:R-:W-:-:S06]  /*0aa0*/  UISETP.GT.U32.AND UP0, UPT, UR10, 0x3, UPT ;  /* 0x000000030a00788c */ /* 0x000fcc000bf04070 */
[----:B------:R-:W-:-:S13]  /*0ab0*/  PLOP3.LUT P0, PT, PT, PT, UP0, 0x80, 0x0 ;  /* 0x000000000000781c */ /* 0x000fda0003f0f008 */
[----:B-1----:R-:W-:Y:S05]  /*0ac0*/  @P0 EXIT ;  /* 0x000000000000094d */ /* 0x002fea0003800000 */
.L_x_7:
[----:B------:R-:W-:-:S08]  /*0ad0*/  NOP ;  /* 0x0000000000007918 */ /* 0x000fd00000000000 */
[----:B------:R-:W1:Y:S02]  /*0ae0*/  USETMAXREG.TRY_ALLOC.CTAPOOL UP0, 0xf0 ;  /* 0x000000f0000079c8 */ /* 0x000e640008000600 */
[----:B-1----:R-:W-:-:S13]  /*0af0*/  PLOP3.LUT P0, PT, PT, PT, UP0, 0x80, 0x0 ;  /* 0x000000000000781c */ /* 0x002fda0003f0f008 */
[----:B------:R-:W-:Y:S05]  /*0b00*/  @!P0 BRA `(.L_x_7) ;  /* 0xfffffffc00f08947 */ /* 0x000fea000383ffff */
[----:B------:R-:W-:Y:S02]  /*0b10*/  ULDC UR4, c[0x0][0xa00] ;  /* 0x0002800000047ab9 */ /* 0x000fe40000000800 */
[----:B------:R-:W-:-:S13]  /*0b20*/  ISETP.GE.AND P0, PT, R17, UR4, PT ;  /* 0x0000000411007c0c */ /* 0x000fda000bf06270 */
[----:B------:R-:W-:Y:S05]  /*0b30*/  @P0 EXIT ;  /* 0x000000000000094d */ /* 0x000fea0003800000 */
[----:B------:R-:W1:Y:S01]  /*0b40*/  S2UR UR4, SR_CgaCtaId ;  /* 0x00000000000479c3 */ /* 0x000e620000008800 */
[----:B------:R-:W-:Y:S01]  /*0b50*/  UMOV UR50, 0x400 ;  /* 0x0000040000327882 */ /* 0x000fe20000000000 */
[----:B------:R-:W-:Y:S01]  /*0b60*/  UISETP.NE.AND UP0, UPT, UR53, 0x1, UPT ;  /* 0x000000013500788c */ /* 0x000fe2000bf05270 */
[----:B------:R-:W-:Y:S01]  /*0b70*/  IMAD.MOV.U32 R18, RZ, RZ, RZ ;  /* 0x000000ffff127224 */ /* 0x000fe200078e00ff */
[----:B------:R-:W-:Y:S01]  /*0b80*/  ULDC.64 UR36, c[0x0][0x198] ;  /* 0x0000660000247ab9 */ /* 0x000fe20000000a00 */
[----:B------:R-:W-:Y:S01]  /*0b90*/  UMOV UR45, URZ ;  /* 0x0000003f002d7c82 */ /* 0x000fe20008000000 */
[----:B------:R-:W-:Y:S01]  /*0ba0*/  UMOV UR46, URZ ;  /* 0x0000003f002e7c82 */ /* 0x000fe20008000000 */
[----:B------:R-:W-:Y:S01]  /*0bb0*/  UMOV UR47, URZ ;  /* 0x0000003f002f7c82 */ /* 0x000fe20008000000 */
[----:B------:R-:W-:Y:S01]  /*0bc0*/  ULDC.64 UR38, c[0x0][0x208] ;  /* 0x0000820000267ab9 */ /* 0x000fe20000000a00 */
[----:B-1----:R-:W-:-:S04]  /*0bd0*/  ULEA UR50, UR4, UR50, 0x18 ;  /* 0x0000003204327291 */ /* 0x002fc8000f8ec03f */
[----:B------:R-:W-:Y:S02]  /*0be0*/  UIADD3 UR4, UR50, 0x1000, URZ ;  /* 0x0000100032047890 */ /* 0x000fe4000fffe03f */
[----:B------:R-:W-:Y:S02]  /*0bf0*/  USHF.R.U32.HI UR5, URZ, 0x4, UR50 ;  /* 0x000000043f057899 */ /* 0x000fe40008011632 */
[----:B------:R-:W-:Y:S02]  /*0c00*/  USHF.R.U32.HI UR4, URZ, 0x4, UR4 ;  /* 0x000000043f047899 */ /* 0x000fe40008011604 */
[----:B------:R-:W-:Y:S02]  /*0c10*/  ULOP3.LUT UR5, UR5, 0x3fff, URZ, 0xc0, !UPT ;  /* 0x00003fff05057892 */ /* 0x000fe4000f8ec03f */
[----:B------:R-:W-:Y:S02]  /*0c20*/  ULOP3.LUT UR51, UR4, 0x3fff, URZ, 0xc0, !UPT ;  /* 0x00003fff04337892 */ /* 0x000fe4000f8ec03f */
[----:B------:R-:W-:-:S02]  /*0c30*/  UP2UR UR4, UPR, URZ, 0x1 ;  /* 0x000000013f047883 */ /* 0x000fc40008000000 */
[----:B------:R-:W-:Y:S02]  /*0c40*/  USEL UR4, URZ, 0x1, UP0 ;  /* 0x000000013f047887 */ /* 0x000fe40008000000 */
[----:B------:R-:W-:Y:S02]  /*0c50*/  ULOP3.LUT UR52, UR5, 0x10000, URZ, 0xfc, !UPT ;  /* 0x0001000005347892 */ /* 0x000fe4000f8efc3f */
[----:B------:R-:W-:Y:S02]  /*0c60*/  ULOP3.LUT UR54, UR51, 0x10000, URZ, 0xfc, !UPT ;  /* 0x0001000033367892 */ /* 0x000fe4000f8efc3f */
[----:B------:R-:W-:-:S10]  /*0c70*/  IMAD.U32 R64, RZ, RZ, UR4 ;  /* 0x00000004ff407e24 */ /* 0x000fd4000f8e00ff */
.L_x_61:
[----:B-1----:R-:W1:Y:S01]  /*0c80*/  LDC R6, c[0x0][0xa04] ;  /* 0x00028100ff067b82 */ /* 0x002e620000000800 */
[----:B------:R-:W-:Y:S01]  /*0c90*/  IMAD.MOV.U32 R16, RZ, RZ, R17 ;  /* 0x000000ffff107224 */ /* 0x000fe200078e0011 */
[----:B------:R-:W-:-:S06]  /*0ca0*/  UISETP.NE.AND UP0, UPT, UR53, 0x1, UPT ;  /* 0x000000013500788c */ /* 0x000fcc000bf05270 */
[----:B------:R-:W2:Y:S08]  /*0cb0*/  LDC R0, c[0x0][0xa10] ;  /* 0x00028400ff007b82 */ /* 0x000eb00000000800 */
[----:B------:R-:W3:Y:S01]  /*0cc0*/  LDC R10, c[0x0][0xa1c] ;  /* 0x00028700ff0a7b82 */ /* 0x000ee20000000800 */
[----:B-1----:R-:W-:Y:S02]  /*0cd0*/  ISETP.NE.AND P0, PT, R6, 0x1, PT ;  /* 0x000000010600780c */ /* 0x002fe40003f05270 */
[----:B--2---:R-:W-:-:S11]  /*0ce0*/  ISETP.NE.AND P1, PT, R0, 0x1, PT ;  /* 0x000000010000780c */ /* 0x004fd60003f25270 */
[----:B------:R-:W1:Y:S01]  /*0cf0*/  @P0 LDC.64 R4, c[0x0][0xa08] ;  /* 0x00028200ff040b82 */ /* 0x000e620000000a00 */
[C---:B---3--:R-:W-:Y:S02]  /*0d00*/  ISETP.NE.AND P2, PT, R10.reuse, 0x1, PT ;  /* 0x000000010a00780c */ /* 0x048fe40003f45270 */
[----:B------:R-:W-:-:S05]  /*0d10*/  R2UR UR44, R10 ;  /* 0x000000000a2c72ca */ /* 0x000fca00000e0000 */
[----:B------:R-:W2:Y:S08]  /*0d20*/  @P1 LDC R3, c[0x0][0xa14] ;  /* 0x00028500ff031b82 */ /* 0x000eb00000000800 */
[----:B------:R-:W3:Y:S08]  /*0d30*/  @P1 LDC R7, c[0x0][0xa18] ;  /* 0x00028600ff071b82 */ /* 0x000ef00000000800 */
[----:B------:R-:W4:Y:S01]  /*0d40*/  @P2 LDC.64 R8, c[0x0][0xa20] ;  /* 0x00028800ff082b82 */ /* 0x000f220000000a00 */
[----:B-1----:R-:W-:-:S05]  /*0d50*/  @P0 IMAD.HI.U32 R0, R17, R4, RZ ;  /* 0x0000000411000227 */ /* 0x002fca00078e00ff */
[----:B------:R-:W-:Y:S02]  /*0d60*/  @P0 SHF.R.U32.HI R16, RZ, R5, R0 ;  /* 0x00000005ff100219 */ /* 0x000fe40000011600 */
[----:B------:R-:W-:-:S03]  /*0d70*/  PLOP3.LUT P0, PT, PT, PT, UP0, 0x80, 0x0 ;  /* 0x000000000000781c */ /* 0x000fc60003f0f008 */
[----:B--2---:R-:W-:-:S04]  /*0d80*/  @P1 IMAD.HI.U32 R0, R16, R3, RZ ;  /* 0x0000000310001227 */ /* 0x004fc800078e00ff */
[----:B------:R-:W-:Y:S01]  /*0d90*/  IMAD.MOV.U32 R19, RZ, RZ, R16 ;  /* 0x000000ffff137224 */ /* 0x000fe200078e0010 */
[----:B---3--:R-:W-:-:S04]  /*0da0*/  @P1 SHF.R.U32.HI R19, RZ, R7, R0 ;  /* 0x00000007ff131219 */ /* 0x008fc80000011600 */
[----:B------:R-:W-:Y:S02]  /*0db0*/  MOV R0, R19 ;  /* 0x0000001300007202 */ /* 0x000fe40000000f00 */
[C---:B------:R-:W-:Y:S01]  /*0dc0*/  R2UR UR5, R19.reuse ;  /* 0x00000000130572ca */ /* 0x040fe200000e0000 */
[----:B----4-:R-:W-:-:S05]  /*0dd0*/  @P2 IMAD.HI.U32 R4, R19, R8, RZ ;  /* 0x0000000813042227 */ /* 0x010fca00078e00ff */
[----:B------:R-:W-:-:S05]  /*0de0*/  @P2 SHF.R.U32.HI R0, RZ, R9, R4 ;  /* 0x00000009ff002219 */ /* 0x000fca0000011604 */
[----:B------:R-:W-:Y:S02]  /*0df0*/  IMAD.MOV R3, RZ, RZ, -R0 ;  /* 0x000000ffff037224 */ /* 0x000fe400078e0a00 */
[----:B------:R-:W-:-:S03]  /*0e00*/  IMAD.MOV R0, RZ, RZ, -R16 ;  /* 0x000000ffff007224 */ /* 0x000fc600078e0a10 */
[----:B------:R-:W-:Y:S01]  /*0e10*/  R2UR UR4, R3 ;  /* 0x00000000030472ca */ /* 0x000fe200000e0000 */
[----:B------:R-:W-:-:S05]  /*0e20*/  IMAD R0, R6, R0, R17 ;  /* 0x0000000006007224 */ /* 0x000fca00078e0211 */
[----:B------:R-:W-:-:S07]  /*0e30*/  R2UR UR42, R0 ;  /* 0x00000000002a72ca */ /* 0x000fce00000e0000 */
[----:B------:R-:W-:Y:S01]  /*0e40*/  UIMAD UR44, UR44, UR4, UR5 ;  /* 0x000000042c2c72a4 */ /* 0x000fe2000f8e0205 */
[----:B------:R-:W-:Y:S11]  /*0e50*/  @!P0 BRA `(.L_x_8) ;  /* 0x0000000000688947 */ /* 0x000ff60003800000 */
[----:B------:R-:W-:-:S06]  /*0e60*/  UISETP.NE.AND UP0, UPT, UR53, 0x2, UPT ;  /* 0x000000023500788c */ /* 0x000fcc000bf05270 */
[----:B------:R-:W-:-:S13]  /*0e70*/  PLOP3.LUT P1, PT, PT, PT, UP0, 0x80, 0x0 ;  /* 0x000000000000781c */ /* 0x000fda0003f2f008 */
[----:B------:R-:W-:Y:S05]  /*0e80*/  @!P1 BRA `(.L_x_9) ;  /* 0x0000000000449947 */ /* 0x000fea0003800000 */
[----:B------:R-:W-:-:S06]  /*0e90*/  UISETP.NE.AND UP0, UPT, UR53, 0x3, UPT ;  /* 0x000000033500788c */ /* 0x000fcc000bf05270 */
[----:B------:R-:W-:-:S13]  /*0ea0*/  PLOP3.LUT P1, PT, PT, PT, UP0, 0x80, 0x0 ;  /* 0x000000000000781c */ /* 0x000fda0003f2f008 */
[----:B------:R-:W-:Y:S05]  /*0eb0*/  @!P1 BRA `(.L_x_10) ;  /* 0x0000000000249947 */ /* 0x000fea0003800000 */
[----:B------:R-:W-:-:S06]  /*0ec0*/  UISETP.NE.AND UP0, UPT, UR53, 0x4, UPT ;  /* 0x000000043500788c */ /* 0x000fcc000bf05270 */
[----:B------:R-:W-:-:S13]  /*0ed0*/  PLOP3.LUT P1, PT, PT, PT, UP0, 0x80, 0x0 ;  /* 0x000000000000781c */ /* 0x000fda0003f2f008 */
[----:B------:R-:W-:Y:S05]  /*0ee0*/  @P1 BRA `(.L_x_11) ;  /* 0x0000000000541947 */ /* 0x000fea0003800000 */
[----:B------:R-:W-:Y:S02]  /*0ef0*/  UIADD3 UR4, UR45, -0x1, URZ ;  /* 0xffffffff2d047890 */ /* 0x000fe4000fffe03f */
[----:B------:R-:W-:Y:S02]  /*0f00*/  ULOP3.LUT UR45, UR45, 0x1, URZ, 0xc, !UPT ;  /* 0x000000012d2d7892 */ /* 0x000fe4000f8e0c3f */
[----:B------:R-:W-:-:S04]  /*0f10*/  ULOP3.LUT UR4, UR4, 0x2, URZ, 0xc0, !UPT ;  /* 0x0000000204047892 */ /* 0x000fc8000f8ec03f */
[----:B------:R-:W-:-:S04]  /*0f20*/  USHF.R.U32.HI UR4, URZ, 0x1, UR4 ;  /* 0x000000013f047899 */ /* 0x000fc80008011604 */
[----:B------:R-:W-:Y:S01]  /*0f30*/  ULOP3.LUT UR46, UR46, UR4, URZ, 0x3c, !UPT ;  /* 0x000000042e2e7292 */ /* 0x000fe2000f8e3c3f */
[----:B------:R-:W-:Y:S11]  /*0f40*/  BRA `(.L_x_11) ;  /* 0x00000000003c7947 */ /* 0x000ff60003800000 */
.L_x_10:
[----:B------:R-:W-:Y:S02]  /*0f50*/  ULOP3.LUT UP0, URZ, UR45, 0x2, URZ, 0xc0, !UPT ;  /* 0x000000022d3f7892 */ /* 0x000fe4000f80c03f */
[----:B------:R-:W-:Y:S02]  /*0f60*/  ULOP3.LUT UR45, UR45, 0x1, URZ, 0xc0, !UPT ;  /* 0x000000012d2d7892 */ /* 0x000fe4000f8ec03f */
[----:B------:R-:W-:-:S04]  /*0f70*/  USEL UR4, URZ, 0x1, UP0 ;  /* 0x000000013f047887 */ /* 0x000fc80008000000 */
[----:B------:R-:W-:Y:S01]  /*0f80*/  ULOP3.LUT UR46, UR46, UR4, URZ, 0x3c, !UPT ;  /* 0x000000042e2e7292 */ /* 0x000fe2000f8e3c3f */
[----:B------:R-:W-:Y:S11]  /*0f90*/  BRA `(.L_x_11) ;  /* 0x0000000000287947 */ /* 0x000ff60003800000 */
.L_x_9:
[----:B------:R-:W-:Y:S02]  /*0fa0*/  UIADD3 UR4, UR45, 0x1, URZ ;  /* 0x000000012d047890 */ /* 0x000fe4000fffe03f */
[----:B------:R-:W-:Y:S02]  /*0fb0*/  ULOP3.LUT UR45, UR45, 0x1, URZ, 0xc, !UPT ;  /* 0x000000012d2d7892 */ /* 0x000fe4000f8e0c3f */
[----:B------:R-:W-:-:S04]  /*0fc0*/  UISETP.GT.U32.AND UP0, UPT, UR4, 0x1, UPT ;  /* 0x000000010400788c */ /* 0x000fc8000bf04070 */
[----:B------:R-:W-:-:S04]  /*0fd0*/  USEL UR4, URZ, 0x1, !UP0 ;  /* 0x000000013f047887 */ /* 0x000fc8000c000000 */
[----:B------:R-:W-:Y:S01]  /*0fe0*/  ULOP3.LUT UR46, UR46, UR4, URZ, 0x3c, !UPT ;  /* 0x000000042e2e7292 */ /* 0x000fe2000f8e3c3f */
[----:B------:R-:W-:Y:S11]  /*0ff0*/  BRA `(.L_x_11) ;  /* 0x0000000000107947 */ /* 0x000ff60003800000 */
.L_x_8:
[----:B------:R-:W-:Y:S02]  /*1000*/  UISETP.GT.U32.AND UP0, UPT, UR45, 0x1, UPT ;  /* 0x000000012d00788c */ /* 0x000fe4000bf04070 */
[----:B------:R-:W-:Y:S02]  /*1010*/  ULOP3.LUT UR45, UR45, 0x1, URZ, 0xc0, !UPT ;  /* 0x000000012d2d7892 */ /* 0x000fe4000f8ec03f */
[----:B------:R-:W-:-:S04]  /*1020*/  USEL UR4, URZ, 0x1, !UP0 ;  /* 0x000000013f047887 */ /* 0x000fc8000c000000 */
[----:B------:R-:W-:-:S12]  /*1030*/  ULOP3.LUT UR46, UR46, UR4, URZ, 0x3c, !UPT ;  /* 0x000000042e2e7292 */ /* 0x000fd8000f8e3c3f */
.L_x_11:
[----:B------:R-:W-:Y:S05]  /*1040*/  @!P0 BRA `(.L_x_12) ;  /* 0x00000000003c8947 */ /* 0x000fea0003800000 */
        /* <DEDUP_REMOVED lines=9> */
[----:B------:R-:W-:Y:S01]  /*10e0*/  ULEA UR42, UR42, 0x3, 0x1 ;  /* 0x000000032a2a7891 */ /* 0x000fe2000f8e083f */
[----:B------:R-:W-:Y:S11]  /*10f0*/  BRA `(.L_x_15) ;  /* 0x0000000000147947 */ /* 0x000ff60003800000 */
.L_x_14:
[----:B------:R-:W-:Y:S01]  /*1100*/  ULEA UR42, UR42, 0x2, 0x1 ;  /* 0x000000022a2a7891 */ /* 0x000fe2000f8e083f */
[----:B------:R-:W-:Y:S11]  /*1110*/  BRA `(.L_x_15) ;  /* 0x00000000000c7947 */ /* 0x000ff60003800000 */
.L_x_13:
[----:B------:R-:W-:Y:S01]  /*1120*/  ULEA UR42, UR42, 0x1, 0x1 ;  /* 0x000000012a2a7891 */ /* 0x000fe2000f8e083f */
[----:B------:R-:W-:Y:S11]  /*1130*/  BRA `(.L_x_15) ;  /* 0x0000000000047947 */ /* 0x000ff60003800000 */
.L_x_12:
[----:B------:R-:W-:-:S12]  /*1140*/  USHF.L.U32 UR42, UR42, 0x1, URZ ;  /* 0x000000012a2a7899 */ /* 0x000fd8000800063f */
.L_x_15:
[----:B------:R-:W-:-:S04]  /*1150*/  ULOP3.LUT UR4, UR49, 0x1, URZ, 0xfc, !UPT ;  /* 0x0000000131047892 */ /* 0x000fc8000f8efc3f */
[----:B------:R-:W-:-:S06]  /*1160*/  UISETP.NE.AND UP0, UPT, UR4, 0x3, UPT ;  /* 0x000000030400788c */ /* 0x000fcc000bf05270 */
[----:B------:R-:W-:-:S13]  /*1170*/  PLOP3.LUT P0, PT, PT, PT, UP0, 0x80, 0x0 ;  /* 0x000000000000781c */ /* 0x000fda0003f0f008 */
[----:B------:R-:W-:Y:S05]  /*1180*/  @!P0 BRA `(.L_x_16) ;  /* 0x0000000000048947 */ /* 0x000fea0003800000 */
[----:B------:R-:W-:Y:S01]  /*1190*/  BPT.TRAP 0x1 ;  /* 0x000000040000795c */ /* 0x000fe20000300000 */
.L_x_16:
[----:B------:R-:W-:Y:S01]  /*11a0*/  ULEA UR5, UR45, UR50, 0x3 ;  /* 0x000000322d057291 */ /* 0x000fe2000f8e183f */
[----:B------:R-:W-:Y:S01]  /*11b0*/  IMAD.U32 R0, RZ, RZ, UR46 ;  /* 0x0000002eff007e24 */ /* 0x000fe2000f8e00ff */
[----:B------:R-:W-:-:S04]  /*11c0*/  ULOP3.LUT UR4, UR48, 0x1, URZ, 0xfc, !UPT ;  /* 0x0000000130047892 */ /* 0x000fc8000f8efc3f */
[----:B------:R-:W-:Y:S01]  /*11d0*/  SHF.L.U32 R0, R0, 0x1f, RZ ;  /* 0x0000001f00007819 */ /* 0x000fe200000006ff */
[----:B------:R-:W-:-:S03]  /*11e0*/  UISETP.NE.AND UP0, UPT, UR4, 0x3, UPT ;  /* 0x000000030400788c */ /* 0x000fc6000bf05270 */
[----:B------:R-:W1:Y:S03]  /*11f0*/  SYNCS.PHASECHK.TRANS64.TRYWAIT P1, [UR5+0x4a50], R0 ;  /* 0x004a5000ff0075a7 */ /* 0x000e660008020145 */
[----:B------:R-:W-:Y:S01]  /*1200*/  PLOP3.LUT P0, PT, PT, PT, UP0, 0x80, 0x0 ;  /* 0x000000000000781c */ /* 0x000fe20003f0f008 */
[----:B-1----:R-:W-:-:S12]  /*1210*/  @!P1 BRA `(.L_x_17) ;  /* 0x0000005000bc9947 */ /* 0x002fd80003800000 */
.L_x_107:
[----:B------:R-:W-:Y:S05]  /*1220*/  @!P0 BRA `(.L_x_18) ;  /* 0x0000000000048947 */ /* 0x000fea0003800000 */
[----:B------:R-:W-:Y:S01]  /*1230*/  BPT.TRAP 0x1 ;  /* 0x000000040000795c */ /* 0x000fe20000300000 */
.L_x_18:
[----:B------:R-:W-:Y:S01]  /*1240*/  ULEA UR11, UR47, UR50, 0x3 ;  /* 0x000000322f0b7291 */ /* 0x000fe2000f8e183f */
[----:B-1----:R-:W-:Y:S01]  /*1250*/  SHF.L.U32 R0, R18, 0x1f, RZ ;  /* 0x0000001f12007819 */ /* 0x002fe200000006ff */
[----:B------:R-:W-:Y:S01]  /*1260*/  UIADD3 UR9, UR50, 0x4a90, URZ ;  /* 0x00004a9032097890 */ /* 0x000fe2000fffe03f */
[----:B------:R-:W-:Y:S01]  /*1270*/  SHF.L.U32 R3, R64, 0x1f, RZ ;  /* 0x0000001f40037819 */ /* 0x000fe200000006ff */
[----:B------:R-:W-:Y:S02]  /*1280*/  ULEA UR4, UR53, 0xfffffff8, 0x3 ;  /* 0xfffffff835047891 */ /* 0x000fe4000f8e183f */
[----:B------:R-:W-:Y:S02]  /*1290*/  ULEA UR10, UR53, UR9, 0x3 ;  /* 0x00000009350a7291 */ /* 0x000fe4000f8e183f */
[----:B------:R-:W-:Y:S01]  /*12a0*/  ULOP3.LUT UR8, UR4, 0x8, URZ, 0xc, !UPT ;  /* 0x0000000804087892 */ /* 0x000fe2000f8e0c3f */
[----:B------:R-:W1:Y:S02]  /*12b0*/  SYNCS.PHASECHK.TRANS64.TRYWAIT P1, [UR11+0x4a00], R0 ;  /* 0x004a0000ff0075a7 */ /* 0x000e64000802014b */
[----:B-1----:R-:W-:Y:S09]  /*12c0*/  @!P1 BRA `(.L_x_19) ;  /* 0x0000005000a89947 */ /* 0x002ff20003800000 */
.L_x_108:
[----:B------:R-:W2:Y:S02]  /*12d0*/  SYNCS.PHASECHK.TRANS64.TRYWAIT P1, [UR10+-0x8], R3 ;  /* 0xfffff803ff0075a7 */ /* 0x000ea4000802014a */
[----:B--2---:R-:W-:Y:S05]  /*12e0*/  @!P1 BRA `(.L_x_20) ;  /* 0x0000005000b89947 */ /* 0x004fea0003800000 */
.L_x_109:
[----:B------:R-:W-:Y:S01]  /*12f0*/  ULEA UR6, UR47, UR54, 0x7 ;  /* 0x000000362f067291 */ /* 0x000fe2000f8e383f */
[----:B------:R-:W-:Y:S01]  /*1300*/  WARPGROUP.ARRIVE ;  /* 0x00000000000079c5 */ /* 0x000fe20000000000 */
[----:B------:R-:W-:Y:S01]  /*1310*/  ULEA UR4, UR45, UR52, 0x7 ;  /* 0x000000342d047291 */ /* 0x000fe2000f8e383f */
[----:B------:R-:W-:Y:S01]  /*1320*/  UMOV UR7, 0xc0000010 ;  /* 0xc000001000077882 */ /* 0x000fe20000000000 */
[----:B------:R-:W-:-:S07]  /*1330*/  UMOV UR5, 0xc0000010 ;  /* 0xc000001000057882 */ /* 0x000fce0000000000 */
[----:B------:R-:W-:Y:S01]  /*1340*/  HGMMA.64x64x16.F32 R24, gdesc[UR4], RZ, !UPT, gsb0 ;  /* 0x00e00000041879f0 */ /* 0x000fe2000c0008ff */
[----:B------:R-:W-:Y:S02]  /*1350*/  ULDC UR6, c[0x0][0x604] ;  /* 0x0001810000067ab9 */ /* 0x000fe40000000800 */
[----:B------:R-:W-:Y:S02]  /*1360*/  WARPGROUP.DEPBAR.LE gsb0, 0x0 ;  /* 0x00008000000079c5 */ /* 0x000fe40000010000 */
[----:B-1----:R-:W-:-:S04]  /*1370*/  FMNMX R3, R24, R25, !PT ;  /* 0x0000001918037209 */ /* 0x002fc80007800000 */
[----:B------:R-:W-:-:S04]  /*1380*/  FMNMX R0, R28, R3, !PT ;  /* 0x000000031c007209 */ /* 0x000fc80007800000 */
        /* <DEDUP_REMOVED lines=11> */
[----:B------:R-:W-:Y:S02]  /*1440*/  FMNMX R0, R52, R3, !PT ;  /* 0x0000000334007209 */ /* 0x000fe40007800000 */
[----:B------:R-:W-:Y:S02]  /*1450*/  FMNMX R3, R26, R27, !PT ;  /* 0x0000001b1a037209 */ /* 0x000fe40007800000 */
[----:B------:R-:W-:-:S05]  /*1460*/  FMNMX R5, R53, R0, !PT ;  /* 0x0000000035057209 */ /* 0x000fca0007800000 */
[----:B------:R-:W1:Y:S02]  /*1470*/  SHFL.BFLY PT, R0, R5, 0x1, 0x1f ;  /* 0x0c201f0005007f89 */ /* 0x000e6400000e0000 */
[----:B-1----:R-:W-:Y:S02]  /*1480*/  FMNMX R6, R5, R0, !PT ;  /* 0x0000000005067209 */ /* 0x002fe40007800000 */
[----:B------:R-:W-:-:S03]  /*1490*/  FMNMX R0, R30, R3, !PT ;  /* 0x000000031e007209 */ /* 0x000fc60007800000 */
[----:B------:R-:W1:Y:S01]  /*14a0*/  SHFL.BFLY PT, R7, R6, 0x2, 0x1f ;  /* 0x0c401f0006077f89 */ /* 0x000e6200000e0000 */
[----:B------:R-:W-:-:S04]  /*14b0*/  FMNMX R3, R31, R0, !PT ;  /* 0x000000001f037209 */ /* 0x000fc80007800000 */
[----:B------:R-:W-:-:S04]  /*14c0*/  FMNMX R0, R34, R3, !PT ;  /* 0x0000000322007209 */ /* 0x000fc80007800000 */
[----:B------:R-:W-:-:S04]  /*14d0*/  FMNMX R3, R35, R0, !PT ;  /* 0x0000000023037209 */ /* 0x000fc80007800000 */
[----:B------:R-:W-:-:S04]  /*14e0*/  FMNMX R0, R38, R3, !PT ;  /* 0x0000000326007209 */ /* 0x000fc80007800000 */
[----:B------:R-:W-:-:S04]  /*14f0*/  FMNMX R3, R39, R0, !PT ;  /* 0x0000000027037209 */ /* 0x000fc80007800000 */
[----:B------:R-:W-:Y:S02]  /*1500*/  FMNMX R0, R42, R3, !PT ;  /* 0x000000032a007209 */ /* 0x000fe40007800000 */
[----:B-1----:R-:W-:Y:S02]  /*1510*/  FMNMX R4, R6, R7, !PT ;  /* 0x0000000706047209 */ /* 0x002fe40007800000 */
[----:B------:R-:W-:Y:S02]  /*1520*/  FMNMX R3, R43, R0, !PT ;  /* 0x000000002b037209 */ /* 0x000fe40007800000 */
[----:B------:R-:W-:Y:S02]  /*1530*/  FSETP.NEU.AND P1, PT, R4, -INF , PT ;  /* 0xff8000000400780b */ /* 0x000fe40003f2d000 */
[----:B------:R-:W-:Y:S02]  /*1540*/  FMNMX R0, R46, R3, !PT ;  /* 0x000000032e007209 */ /* 0x000fe40007800000 */
[----:B------:R-:W-:-:S02]  /*1550*/  FSEL R5, R4, RZ, P1 ;  /* 0x000000ff04057208 */ /* 0x000fc40000800000 */
[----:B------:R-:W-:-:S03]  /*1560*/  FMNMX R3, R47, R0, !PT ;  /* 0x000000002f037209 */ /* 0x000fc60007800000 */
[----:B------:R-:W-:Y:S01]  /*1570*/  FMUL R6, R5, UR6 ;  /* 0x0000000605067c20 */ /* 0x000fe20008400000 */
[----:B------:R-:W-:-:S03]  /*1580*/  FMNMX R0, R50, R3, !PT ;  /* 0x0000000332007209 */ /* 0x000fc60007800000 */
[--C-:B------:R-:W-:Y:S01]  /*1590*/  FFMA R24, R24, UR6, -R6.reuse ;  /* 0x0000000618187c23 */ /* 0x100fe20008000806 */
[--C-:B------:R-:W-:Y:S01]  /*15a0*/  FFMA R25, R25, UR6, -R6.reuse ;  /* 0x0000000619197c23 */ /* 0x100fe20008000806 */
[----:B------:R-:W-:Y:S01]  /*15b0*/  FMNMX R3, R51, R0, !PT ;  /* 0x0000000033037209 */ /* 0x000fe20007800000 */
[--C-:B------:R-:W-:Y:S01]  /*15c0*/  FFMA R36, R36, UR6, -R6.reuse ;  /* 0x0000000624247c23 */ /* 0x100fe20008000806 */
[--C-:B------:R-:W-:Y:S01]  /*15d0*/  FFMA R33, R33, UR6, -R6.reuse ;  /* 0x0000000621217c23 */ /* 0x100fe20008000806 */
[----:B------:R-:W-:Y:S01]  /*15e0*/  FSETP.GEU.AND P5, PT, R24, -126, PT ;  /* 0xc2fc00001800780b */ /* 0x000fe20003fae000 */
[--C-:B------:R-:W-:Y:S01]  /*15f0*/  FFMA R28, R28, UR6, -R6.reuse ;  /* 0x000000061c1c7c23 */ /* 0x100fe20008000806 */
[----:B------:R-:W-:Y:S01]  /*1600*/  FSETP.GEU.AND P6, PT, R25, -126, PT ;  /* 0xc2fc00001900780b */ /* 0x000fe20003fce000 */
[--C-:B------:R-:W-:Y:S01]  /*1610*/  FFMA R32, R32, UR6, -R6.reuse ;  /* 0x0000000620207c23 */ /* 0x100fe20008000806 */
[----:B------:R-:W-:Y:S01]  /*1620*/  FMNMX R0, R54, R3, !PT ;  /* 0x0000000336007209 */ /* 0x000fe20007800000 */
[--C-:B------:R-:W-:Y:S01]  /*1630*/  FFMA R37, R37, UR6, -R6.reuse ;  /* 0x0000000625257c23 */ /* 0x100fe20008000806 */
[--C-:B------:R-:W-:Y:S01]  /*1640*/  FFMA R29, R29, UR6, -R6.reuse ;  /* 0x000000061d1d7c23 */ /* 0x100fe20008000806 */
[----:B------:R-:W-:Y:S01]  /*1650*/  FSETP.GEU.AND P4, PT, R33, -126, PT ;  /* 0xc2fc00002100780b */ /* 0x000fe20003f8e000 */
[--C-:B------:R-:W-:Y:S01]  /*1660*/  FFMA R45, R45, UR6, -R6.reuse ;  /* 0x000000062d2d7c23 */ /* 0x100fe20008000806 */
[----:B------:R-:W-:Y:S01]  /*1670*/  FMNMX R0, R55, R0, !PT ;  /* 0x0000000037007209 */ /* 0x000fe20007800000 */
[--C-:B------:R-:W-:Y:S01]  /*1680*/  FFMA R40, R40, UR6, -R6.reuse ;  /* 0x0000000628287c23 */ /* 0x100fe20008000806 */
[----:B------:R-:W-:Y:S01]  /*1690*/  FSETP.GEU.AND P3, PT, R28, -126, PT ;  /* 0xc2fc00001c00780b */ /* 0x000fe20003f6e000 */
[--C-:B------:R-:W-:Y:S01]  /*16a0*/  FFMA R44, R44, UR6, -R6.reuse ;  /* 0x000000062c2c7c23 */ /* 0x100fe20008000806 */
[----:B------:R-:W-:Y:S01]  /*16b0*/  @!P5 FMUL R24, R24, 0.5 ;  /* 0x3f0000001818d820 */ /* 0x000fe20000400000 */
[----:B------:R-:W1:Y:S01]  /*16c0*/  SHFL.BFLY PT, R3, R0, 0x1, 0x1f ;  /* 0x0c201f0000037f89 */ /* 0x000e6200000e0000 */
[----:B------:R-:W-:Y:S01]  /*16d0*/  @!P6 FMUL R25, R25, 0.5 ;  /* 0x3f0000001919e820 */ /* 0x000fe20000400000 */
[----:B------:R-:W-:Y:S01]  /*16e0*/  FSETP.GEU.AND P1, PT, R32, -126, PT ;  /* 0xc2fc00002000780b */ /* 0x000fe20003f2e000 */
[--C-:B------:R-:W-:Y:S01]  /*16f0*/  FFMA R48, R48, UR6, -R6.reuse ;  /* 0x0000000630307c23 */ /* 0x100fe20008000806 */
[----:B------:R-:W-:Y:S01]  /*1700*/  FSETP.GEU.AND P2, PT, R29, -126, PT ;  /* 0xc2fc00001d00780b */ /* 0x000fe20003f4e000 */
[----:B------:R-:W2:Y:S01]  /*1710*/  MUFU.EX2 R24, R24 ;  /* 0x0000001800187308 */ /* 0x000ea20000000800 */
[----:B------:R-:W-:Y:S01]  /*1720*/  @!P4 FMUL R33, R33, 0.5 ;  /* 0x3f0000002121c820 */ /* 0x000fe20000400000 */
[--C-:B------:R-:W-:Y:S01]  /*1730*/  FFMA R41, R41, UR6, -R6.reuse ;  /* 0x0000000629297c23 */ /* 0x100fe20008000806 */
[--C-:B------:R-:W-:Y:S01]  /*1740*/  FFMA R49, R49, UR6, -R6.reuse ;  /* 0x0000000631317c23 */ /* 0x100fe20008000806 */
[--C-:B------:R-:W-:Y:S01]  /*1750*/  FFMA R52, R52, UR6, -R6.reuse ;  /* 0x0000000634347c23 */ /* 0x100fe20008000806 */
[----:B------:R-:W-:Y:S01]  /*1760*/  @!P3 FMUL R28, R28, 0.5 ;  /* 0x3f0000001c1cb820 */ /* 0x000fe20000400000 */
[----:B------:R-:W-:-:S02]  /*1770*/  FFMA R53, R53, UR6, -R6 ;  /* 0x0000000635357c23 */ /* 0x000fc40008000806 */
[----:B------:R-:W3:Y:S02]  /*1780*/  MUFU.EX2 R25, R25 ;  /* 0x0000001900197308 */ /* 0x000ee40000000800 */
[----:B------:R-:W-:Y:S02]  /*1790*/  @!P1 FMUL R32, R32, 0.5 ;  /* 0x3f00000020209820 */ /* 0x000fe40000400000 */
[----:B------:R-:W-:-:S04]  /*17a0*/  @!P2 FMUL R29, R29, 0.5 ;  /* 0x3f0000001d1da820 */ /* 0x000fc80000400000 */
[----:B------:R-:W4:Y:S01]  /*17b0*/  MUFU.EX2 R33, R33 ;  /* 0x0000002100217308 */ /* 0x000f220000000800 */
[----:B--2---:R-:W-:Y:S01]  /*17c0*/  @!P5 FMUL R24, R24, R24 ;  /* 0x000000181818d220 */ /* 0x004fe20000400000 */
[----:B------:R-:W-:Y:S02]  /*17d0*/  FSETP.GEU.AND P5, PT, R36, -126, PT ;  /* 0xc2fc00002400780b */ /* 0x000fe40003fae000 */
[----:B-1----:R-:W-:-:S04]  /*17e0*/  FMNMX R3, R0, R3, !PT ;  /* 0x0000000300037209 */ /* 0x002fc80007800000 */
[----:B------:R-:W1:Y:S01]  /*17f0*/  MUFU.EX2 R28, R28 ;  /* 0x0000001c001c7308 */ /* 0x000e620000000800 */
[----:B---3--:R-:W-:Y:S01]  /*1800*/  @!P6 FMUL R25, R25, R25 ;  /* 0x000000191919e220 */ /* 0x008fe20000400000 */
[----:B------:R-:W-:Y:S01]  /*1810*/  FSETP.GEU.AND P6, PT, R37, -126, PT ;  /* 0xc2fc00002500780b */ /* 0x000fe20003fce000 */
[----:B------:R-:W2:Y:S04]  /*1820*/  SHFL.BFLY PT, R0, R3, 0x2, 0x1f ;  /* 0x0c401f0003007f89 */ /* 0x000ea800000e0000 */
[----:B------:R-:W-:Y:S01]  /*1830*/  @!P5 FMUL R36, R36, 0.5 ;  /* 0x3f0000002424d820 */ /* 0x000fe20000400000 */
[----:B------:R-:W3:Y:S01]  /*1840*/  MUFU.EX2 R32, R32 ;  /* 0x0000002000207308 */ /* 0x000ee20000000800 */
[----:B----4-:R-:W-:Y:S01]  /*1850*/  @!P4 FMUL R33, R33, R33 ;  /* 0x000000212121c220 */ /* 0x010fe20000400000 */
[----:B------:R-:W-:-:S05]  /*1860*/  FSETP.GEU.AND P4, PT, R45, -126, PT ;  /* 0xc2fc00002d00780b */ /* 0x000fca0003f8e000 */
[----:B------:R-:W-:Y:S01]  /*1870*/  @!P6 FMUL R37, R37, 0.5 ;  /* 0x3f0000002525e820 */ /* 0x000fe20000400000 */
[----:B------:R-:W4:Y:S01]  /*1880*/  MUFU.EX2 R36, R36 ;  /* 0x0000002400247308 */ /* 0x000f220000000800 */
[----:B-1----:R-:W-:Y:S01]  /*1890*/  @!P3 FMUL R28, R28, R28 ;  /* 0x0000001c1c1cb220 */ /* 0x002fe20000400000 */
[----:B------:R-:W-:-:S05]  /*18a0*/  FSETP.GEU.AND P3, PT, R40, -126, PT ;  /* 0xc2fc00002800780b */ /* 0x000fca0003f6e000 */
[----:B------:R-:W-:Y:S01]  /*18b0*/  @!P4 FMUL R45, R45, 0.5 ;  /* 0x3f0000002d2dc820 */ /* 0x000fe20000400000 */
[----:B------:R-:W1:Y:S01]  /*18c0*/  MUFU.EX2 R37, R37 ;  /* 0x0000002500257308 */ /* 0x000e620000000800 */
[----:B---3--:R-:W-:Y:S01]  /*18d0*/  @!P1 FMUL R32, R32, R32 ;  /* 0x0000002020209220 */ /* 0x008fe20000400000 */
[----:B------:R-:W-:Y:S02]  /*18e0*/  FSETP.GEU.AND P1, PT, R44, -126, PT ;  /* 0xc2fc00002c00780b */ /* 0x000fe40003f2e000 */
[----:B--2---:R-:W-:-:S03]  /*18f0*/  FMNMX R5, R3, R0, !PT ;  /* 0x0000000003057209 */ /* 0x004fc60007800000 */
[----:B------:R-:W-:Y:S01]  /*1900*/  @!P3 FMUL R40, R40, 0.5 ;  /* 0x3f0000002828b820 */ /* 0x000fe20000400000 */
[----:B------:R-:W2:Y:S01]  /*1910*/  MUFU.EX2 R29, R29 ;  /* 0x0000001d001d7308 */ /* 0x000ea20000000800 */
[----:B----4-:R-:W-:Y:S01]  /*1920*/  @!P5 FMUL R36, R36, R36 ;  /* 0x000000242424d220 */ /* 0x010fe20000400000 */
[----:B------:R-:W-:-:S04]  /*1930*/  FSETP.NEU.AND P5, PT, R5, -INF , PT ;  /* 0xff8000000500780b */ /* 0x000fc80003fad000 */
[----:B------:R-:W-:Y:S01]  /*1940*/  FSEL R0, R5, RZ, P5 ;  /* 0x000000ff05007208 */ /* 0x000fe20002800000 */
[----:B------:R-:W-:Y:S01]  /*1950*/  @!P1 FMUL R44, R44, 0.5 ;  /* 0x3f0000002c2c9820 */ /* 0x000fe20000400000 */
[----:B------:R-:W-:Y:S01]  /*1960*/  FSETP.GEU.AND P5, PT, R49, -126, PT ;  /* 0xc2fc00003100780b */ /* 0x000fe20003fae000 */
[----:B-1----:R-:W-:Y:S01]  /*1970*/  @!P6 FMUL R37, R37, R37 ;  /* 0x000000252525e220 */ /* 0x002fe20000400000 */
[----:B------:R-:W-:Y:S01]  /*1980*/  FSETP.GEU.AND P6, PT, R48, -126, PT ;  /* 0xc2fc00003000780b */ /* 0x000fe20003fce000 */
[----:B------:R-:W1:Y:S01]  /*1990*/  MUFU.EX2 R10, R45 ;  /* 0x0000002d000a7308 */ /* 0x000e620000000800 */
[----:B------:R-:W-:-:S04]  /*19a0*/  FMUL R0, R0, UR6 ;  /* 0x0000000600007c20 */ /* 0x000fc80008400000 */
[--C-:B------:R-:W-:Y:S01]  /*19b0*/  FFMA R27, R27, UR6, -R0.reuse ;  /* 0x000000061b1b7c23 */ /* 0x100fe20008000800 */
[----:B--2---:R-:W-:Y:S01]  /*19c0*/  @!P2 FMUL R29, R29, R29 ;  /* 0x0000001d1d1da220 */ /* 0x004fe20000400000 */
[----:B------:R-:W-:Y:S01]  /*19d0*/  FSETP.GEU.AND P2, PT, R41, -126, PT ;  /* 0xc2fc00002900780b */ /* 0x000fe20003f4e000 */
[----:B------:R-:W2:Y:S01]  /*19e0*/  MUFU.EX2 R7, R40 ;  /* 0x0000002800077308 */ /* 0x000ea20000000800 */
[--C-:B------:R-:W-:Y:S01]  /*19f0*/  FFMA R26, R26, UR6, -R0.reuse ;  /* 0x000000061a1a7c23 */ /* 0x100fe20008000800 */
[----:B------:R-:W-:Y:S01]  /*1a00*/  @!P5 FMUL R49, R49, 0.5 ;  /* 0x3f0000003131d820 */ /* 0x000fe20000400000 */
[--C-:B------:R-:W-:Y:S01]  /*1a10*/  FFMA R30, R30, UR6, -R0.reuse ;  /* 0x000000061e1e7c23 */ /* 0x100fe20008000800 */
[----:B------:R-:W-:Y:S01]  /*1a20*/  @!P6 FMUL R48, R48, 0.5 ;  /* 0x3f0000003030e820 */ /* 0x000fe20000400000 */
[--C-:B------:R-:W-:Y:S01]  /*1a30*/  FFMA R31, R31, UR6, -R0.reuse ;  /* 0x000000061f1f7c23 */ /* 0x100fe20008000800 */
[--C-:B------:R-:W-:Y:S01]  /*1a40*/  FFMA R34, R34, UR6, -R0.reuse ;  /* 0x0000000622227c23 */ /* 0x100fe20008000800 */
[--C-:B------:R-:W-:Y:S01]  /*1a50*/  FFMA R3, R38, UR6, -R0.reuse ;  /* 0x0000000626037c23 */ /* 0x100fe20008000800 */
[----:B------:R-:W3:Y:S01]  /*1a60*/  MUFU.EX2 R9, R44 ;  /* 0x0000002c00097308 */ /* 0x000ee20000000800 */
[----:B-1----:R-:W-:Y:S01]  /*1a70*/  @!P4 FMUL R10, R10, R10 ;  /* 0x0000000a0a0ac220 */ /* 0x002fe20000400000 */
[----:B------:R-:W-:Y:S01]  /*1a80*/  FSETP.GEU.AND P4, PT, R27, -126, PT ;  /* 0xc2fc00001b00780b */ /* 0x000fe20003f8e000 */
[--C-:B------:R-:W-:Y:S01]  /*1a90*/  FFMA R39, R39, UR6, -R0.reuse ;  /* 0x0000000627277c23 */ /* 0x100fe20008000800 */
[----:B------:R-:W-:Y:S01]  /*1aa0*/  @!P2 FMUL R41, R41, 0.5 ;  /* 0x3f0000002929a820 */ /* 0x000fe20000400000 */
[--C-:B------:R-:W-:Y:S01]  /*1ab0*/  FFMA R42, R42, UR6, -R0.reuse ;  /* 0x000000062a2a7c23 */ /* 0x100fe20008000800 */
[--C-:B------:R-:W-:Y:S01]  /*1ac0*/  FFMA R35, R35, UR6, -R0.reuse ;  /* 0x0000000623237c23 */ /* 0x100fe20008000800 */
[--C-:B------:R-:W-:Y:S01]  /*1ad0*/  FFMA R43, R43, UR6, -R0.reuse ;  /* 0x000000062b2b7c23 */ /* 0x100fe20008000800 */
[----:B------:R-:W1:Y:S01]  /*1ae0*/  MUFU.EX2 R11, R48 ;  /* 0x00000030000b7308 */ /* 0x000e620000000800 */
[----:B--2---:R-:W-:Y:S01]  /*1af0*/  @!P3 FMUL R7, R7, R7 ;  /* 0x000000070707b220 */ /* 0x004fe20000400000 */
[----:B------:R-:W-:Y:S01]  /*1b00*/  FSETP.GEU.AND P3, PT, R52, -126, PT ;  /* 0xc2fc00003400780b */ /* 0x000fe20003f6e000 */
[--C-:B------:R-:W-:Y:S01]  /*1b10*/  FFMA R46, R46, UR6, -R0.reuse ;  /* 0x000000062e2e7c23 */ /* 0x100fe20008000800 */
[--C-:B------:R-:W-:Y:S01]  /*1b20*/  FFMA R50, R50, UR6, -R0.reuse ;  /* 0x0000000632327c23 */ /* 0x100fe20008000800 */
[--C-:B------:R-:W-:Y:S01]  /*1b30*/  FFMA R51, R51, UR6, -R0.reuse ;  /* 0x0000000633337c23 */ /* 0x100fe20008000800 */
[--C-:B------:R-:W-:Y:S01]  /*1b40*/  FFMA R54, R54, UR6, -R0.reuse ;  /* 0x0000000636367c23 */ /* 0x100fe20008000800 */
[----:B------:R-:W-:Y:S01]  /*1b50*/  @!P4 FMUL R27, R27, 0.5 ;  /* 0x3f0000001b1bc820 */ /* 0x000fe20000400000 */
[----:B------:R-:W2:Y:S01]  /*1b60*/  MUFU.EX2 R8, R41 ;  /* 0x0000002900087308 */ /* 0x000ea20000000800 */
[----:B---3--:R-:W-:Y:S01]  /*1b70*/  @!P1 FMUL R9, R9, R9 ;  /* 0x0000000909099220 */ /* 0x008fe20000400000 */
[----:B------:R-:W-:Y:S01]  /*1b80*/  FSETP.GEU.AND P1, PT, R26, -126, PT ;  /* 0xc2fc00001a00780b */ /* 0x000fe20003f2e000 */
[--C-:B------:R-:W-:Y:S01]  /*1b90*/  FFMA R47, R47, UR6, -R0.reuse ;  /* 0x000000062f2f7c23 */ /* 0x100fe20008000800 */
[----:B------:R-:W-:-:S03]  /*1ba0*/  FFMA R0, R55, UR6, -R0 ;  /* 0x0000000637007c23 */ /* 0x000fc60008000800 */
[----:B------:R-:W-:Y:S01]  /*1bb0*/  @!P3 FMUL R52, R52, 0.5 ;  /* 0x3f0000003434b820 */ /* 0x000fe20000400000 */
[----:B------:R-:W3:Y:S01]  /*1bc0*/  MUFU.EX2 R6, R49 ;  /* 0x0000003100067308 */ /* 0x000ee20000000800 */
[----:B-1----:R-:W-:Y:S01]  /*1bd0*/  @!P6 FMUL R11, R11, R11 ;  /* 0x0000000b0b0be220 */ /* 0x002fe20000400000 */
[----:B------:R-:W-:-:S05]  /*1be0*/  FSETP.GEU.AND P6, PT, R30, -126, PT ;  /* 0xc2fc00001e00780b */ /* 0x000fca0003fce000 */
[----:B------:R-:W-:Y:S01]  /*1bf0*/  @!P1 FMUL R26, R26, 0.5 ;  /* 0x3f0000001a1a9820 */ /* 0x000fe20000400000 */
[----:B------:R-:W1:Y:S01]  /*1c00*/  MUFU.EX2 R13, R52 ;  /* 0x00000034000d7308 */ /* 0x000e620000000800 */
[----:B--2---:R-:W-:Y:S01]  /*1c10*/  @!P2 FMUL R8, R8, R8 ;  /* 0x000000080808a220 */ /* 0x004fe20000400000 */
[----:B------:R-:W-:-:S05]  /*1c20*/  FSETP.GEU.AND P2, PT, R53, -126, PT ;  /* 0xc2fc00003500780b */ /* 0x000fca0003f4e000 */
[----:B------:R-:W-:Y:S01]  /*1c30*/  @!P6 FMUL R30, R30, 0.5 ;  /* 0x3f0000001e1ee820 */ /* 0x000fe20000400000 */
[----:B------:R2:W4:Y:S01]  /*1c40*/  MUFU.EX2 R14, R26 ;  /* 0x0000001a000e7308 */ /* 0x0005220000000800 */
[----:B---3--:R-:W-:Y:S01]  /*1c50*/  @!P5 FMUL R6, R6, R6 ;  /* 0x000000060606d220 */ /* 0x008fe20000400000 */
[----:B------:R-:W-:-:S03]  /*1c60*/  FSETP.GEU.AND P5, PT, R31, -126, PT ;  /* 0xc2fc00001f00780b */ /* 0x000fc60003fae000 */
[----:B------:R-:W-:Y:S01]  /*1c70*/  FADD R41, R33, R6 ;  /* 0x0000000621297221 */ /* 0x000fe20000000000 */
[----:B------:R-:W-:Y:S01]  /*1c80*/  F2FP.F16.F32.PACK_AB R68, R6, R11 ;  /* 0x0000000b0644723e */ /* 0x000fe200000000ff */
[----:B------:R-:W-:Y:S01]  /*1c90*/  @!P2 FMUL R53, R53, 0.5 ;  /* 0x3f0000003535a820 */ /* 0x000fe20000400000 */
[----:B------:R-:W3:Y:S01]  /*1ca0*/  MUFU.EX2 R27, R27 ;  /* 0x0000001b001b7308 */ /* 0x000ee20000000800 */
[----:B-1----:R-:W-:Y:S01]  /*1cb0*/  @!P3 FMUL R13, R13, R13 ;  /* 0x0000000d0d0db220 */ /* 0x002fe20000400000 */
[----:B------:R-:W-:Y:S01]  /*1cc0*/  FSETP.GEU.AND P3, PT, R34, -126, PT ;  /* 0xc2fc00002200780b */ /* 0x000fe20003f6e000 */
[----:B--2---:R-:W-:-:S04]  /*1cd0*/  FADD R26, R25, R8 ;  /* 0x00000008191a7221 */ /* 0x004fc80000000000 */
[----:B------:R-:W-:Y:S01]  /*1ce0*/  @!P5 FMUL R31, R31, 0.5 ;  /* 0x3f0000001f1fd820 */ /* 0x000fe20000400000 */
[----:B------:R1:W2:Y:S01]  /*1cf0*/  MUFU.EX2 R15, R30 ;  /* 0x0000001e000f7308 */ /* 0x0002a20000000800 */
[----:B----4-:R-:W-:Y:S01]  /*1d00*/  @!P1 FMUL R14, R14, R14 ;  /* 0x0000000e0e0e9220 */ /* 0x010fe20000400000 */
[----:B------:R-:W-:Y:S01]  /*1d10*/  FSETP.GEU.AND P1, PT, R3, -126, PT ;  /* 0xc2fc00000300780b */ /* 0x000fe20003f2e000 */
[----:B------:R-:W-:-:S04]  /*1d20*/  FADD R26, R26, R41 ;  /* 0x000000291a1a7221 */ /* 0x000fc80000000000 */
[----:B------:R-:W-:Y:S01]  /*1d30*/  @!P3 FMUL R34, R34, 0.5 ;  /* 0x3f0000002222b820 */ /* 0x000fe20000400000 */
[----:B------:R-:W4:Y:S01]  /*1d40*/  MUFU.EX2 R12, R53 ;  /* 0x00000035000c7308 */ /* 0x000f220000000800 */
[----:B---3--:R-:W-:Y:S01]  /*1d50*/  @!P4 FMUL R27, R27, R27 ;  /* 0x0000001b1b1bc220 */ /* 0x008fe20000400000 */
[----:B------:R-:W-:Y:S01]  /*1d60*/  FSETP.GEU.AND P4, PT, R39, -126, PT ;  /* 0xc2fc00002700780b */ /* 0x000fe20003f8e000 */
[----:B-1----:R-:W-:-:S04]  /*1d70*/  FADD R30, R28, R9 ;  /* 0x000000091c1e7221 */ /* 0x002fc80000000000 */
[----:B------:R-:W-:Y:S01]  /*1d80*/  @!P1 FMUL R3, R3, 0.5 ;  /* 0x3f00000003039820 */ /* 0x000fe20000400000 */
[----:B------:R-:W1:Y:S01]  /*1d90*/  MUFU.EX2 R20, R31 ;  /* 0x0000001f00147308 */ /* 0x000e620000000800 */
[----:B--2---:R-:W-:Y:S01]  /*1da0*/  @!P6 FMUL R15, R15, R15 ;  /* 0x0000000f0f0fe220 */ /* 0x004fe20000400000 */
[----:B------:R-:W-:-:S05]  /*1db0*/  FSETP.GEU.AND P6, PT, R42, -126, PT ;  /* 0xc2fc00002a00780b */ /* 0x000fca0003fce000 */
[----:B------:R-:W-:Y:S01]  /*1dc0*/  @!P4 FMUL R39, R39, 0.5 ;  /* 0x3f0000002727c820 */ /* 0x000fe20000400000 */
[----:B------:R2:W3:Y:S01]  /*1dd0*/  MUFU.EX2 R21, R34 ;  /* 0x0000002200157308 */ /* 0x0004e20000000800 */
[----:B----4-:R-:W-:Y:S01]  /*1de0*/  @!P2 FMUL R12, R12, R12 ;  /* 0x0000000c0c0ca220 */ /* 0x010fe20000400000 */
[----:B------:R-:W-:-:S03]  /*1df0*/  FSETP.GEU.AND P2, PT, R35, -126, PT ;  /* 0xc2fc00002300780b */ /* 0x000fc60003f4e000 */
[----:B------:R-:W-:Y:S01]  /*1e00*/  FADD R45, R37, R12 ;  /* 0x0000000c252d7221 */ /* 0x000fe20000000000 */
[----:B------:R-:W-:Y:S01]  /*1e10*/  F2FP.F16.F32.PACK_AB R70, R12, R13 ;  /* 0x0000000d0c46723e */ /* 0x000fe200000000ff */
[----:B------:R-:W-:Y:S01]  /*1e20*/  @!P6 FMUL R42, R42, 0.5 ;  /* 0x3f0000002a2ae820 */ /* 0x000fe20000400000 */
[----:B------:R4:W5:Y:S01]  /*1e30*/  MUFU.EX2 R31, R3 ;  /* 0x00000003001f7308 */ /* 0x0009620000000800 */
[----:B-1----:R-:W-:Y:S01]  /*1e40*/  @!P5 FMUL R20, R20, R20 ;  /* 0x000000141414d220 */ /* 0x002fe20000400000 */
[----:B------:R-:W-:Y:S01]  /*1e50*/  FSETP.GEU.AND P5, PT, R43, -126, PT ;  /* 0xc2fc00002b00780b */ /* 0x000fe20003fae000 */
[----:B--2---:R-:W-:-:S04]  /*1e60*/  FADD R34, R29, R10 ;  /* 0x0000000a1d227221 */ /* 0x004fc80000000000 */
[----:B------:R-:W-:Y:S01]  /*1e70*/  @!P2 FMUL R35, R35, 0.5 ;  /* 0x3f0000002323a820 */ /* 0x000fe20000400000 */
[----:B------:R-:W1:Y:S01]  /*1e80*/  MUFU.EX2 R40, R39 ;  /* 0x0000002700287308 */ /* 0x000e620000000800 */
[----:B---3--:R-:W-:Y:S01]  /*1e90*/  @!P3 FMUL R21, R21, R21 ;  /* 0x000000151515b220 */ /* 0x008fe20000400000 */
[----:B------:R-:W-:Y:S01]  /*1ea0*/  FSETP.GEU.AND P3, PT, R46, -126, PT ;  /* 0xc2fc00002e00780b */ /* 0x000fe20003f6e000 */
[----:B----4-:R-:W-:Y:S01]  /*1eb0*/  FADD R3, R24, R7 ;  /* 0x0000000718037221 */ /* 0x010fe20000000000 */
[----:B------:R-:W-:Y:S01]  /*1ec0*/  FADD R45, R34, R45 ;  /* 0x0000002d222d7221 */ /* 0x000fe20000000000 */
[----:B------:R-:W-:Y:S02]  /*1ed0*/  F2FP.F16.F32.PACK_AB R24, R25, R24 ;  /* 0x000000181918723e */ /* 0x000fe400000000ff */
[----:B------:R-:W-:Y:S01]  /*1ee0*/  @!P5 FMUL R43, R43, 0.5 ;  /* 0x3f0000002b2bd820 */ /* 0x000fe20000400000 */
[----:B------:R2:W3:Y:S01]  /*1ef0*/  MUFU.EX2 R23, R42 ;  /* 0x0000002a00177308 */ /* 0x0004e20000000800 */
[----:B-----5:R-:W-:Y:S01]  /*1f00*/  @!P1 FMUL R31, R31, R31 ;  /* 0x0000001f1f1f9220 */ /* 0x020fe20000400000 */
[----:B------:R-:W-:Y:S01]  /*1f10*/  FSETP.GEU.AND P1, PT, R50, -126, PT ;  /* 0xc2fc00003200780b */ /* 0x000fe20003f2e000 */
[----:B------:R-:W-:Y:S01]  /*1f20*/  FADD R26, R26, R45 ;  /* 0x0000002d1a1a7221 */ /* 0x000fe20000000000 */
[----:B------:R-:W-:-:S03]  /*1f30*/  F2FP.F16.F32.PACK_AB R25, R27, R14 ;  /* 0x0000000e1b19723e */ /* 0x000fc600000000ff */
[----:B------:R-:W-:Y:S01]  /*1f40*/  @!P3 FMUL R46, R46, 0.5 ;  /* 0x3f0000002e2eb820 */ /* 0x000fe20000400000 */
[----:B------:R-:W4:Y:S01]  /*1f50*/  MUFU.EX2 R38, R35 ;  /* 0x0000002300267308 */ /* 0x000f220000000800 */
[----:B-1----:R-:W-:Y:S01]  /*1f60*/  @!P4 FMUL R40, R40, R40 ;  /* 0x000000282828c220 */ /* 0x002fe20000400000 */
[----:B------:R-:W-:Y:S01]  /*1f70*/  FSETP.GEU.AND P4, PT, R51, -126, PT ;  /* 0xc2fc00003300780b */ /* 0x000fe20003f8e000 */
[----:B--2---:R-:W-:-:S04]  /*1f80*/  FADD R42, R32, R11 ;  /* 0x0000000b202a7221 */ /* 0x004fc80000000000 */
[----:B------:R-:W-:Y:S01]  /*1f90*/  @!P1 FMUL R50, R50, 0.5 ;  /* 0x3f00000032329820 */ /* 0x000fe20000400000 */
[----:B------:R1:W2:Y:S01]  /*1fa0*/  MUFU.EX2 R44, R43 ;  /* 0x0000002b002c7308 */ /* 0x0002a20000000800 */
[----:B---3--:R-:W-:Y:S01]  /*1fb0*/  @!P6 FMUL R23, R23, R23 ;  /* 0x000000171717e220 */ /* 0x008fe20000400000 */
[----:B------:R-:W-:Y:S01]  /*1fc0*/  FSETP.GEU.AND P6, PT, R54, -126, PT ;  /* 0xc2fc00003600780b */ /* 0x000fe20003fce000 */
[----:B------:R-:W-:-:S04]  /*1fd0*/  FADD R3, R3, R42 ;  /* 0x0000002a03037221 */ /* 0x000fc80000000000 */
[----:B------:R-:W-:Y:S01]  /*1fe0*/  @!P4 FMUL R51, R51, 0.5 ;  /* 0x3f0000003333c820 */ /* 0x000fe20000400000 */
[----:B------:R-:W3:Y:S01]  /*1ff0*/  MUFU.EX2 R46, R46 ;  /* 0x0000002e002e7308 */ /* 0x000ee20000000800 */
[----:B----4-:R-:W-:Y:S01]  /*2000*/  @!P2 FMUL R38, R38, R38 ;  /* 0x000000262626a220 */ /* 0x010fe20000400000 */
[----:B------:R-:W-:Y:S01]  /*2010*/  FSETP.GEU.AND P2, PT, R47, -126, PT ;  /* 0xc2fc00002f00780b */ /* 0x000fe20003f4e000 */
[----:B-1----:R-:W-:-:S04]  /*2020*/  FADD R43, R36, R13 ;  /* 0x0000000d242b7221 */ /* 0x002fc80000000000 */
[----:B------:R-:W-:Y:S01]  /*2030*/  @!P6 FMUL R54, R54, 0.5 ;  /* 0x3f0000003636e820 */ /* 0x000fe20000400000 */
[----:B------:R-:W1:Y:S01]  /*2040*/  MUFU.EX2 R50, R50 ;  /* 0x0000003200327308 */ /* 0x000e620000000800 */
[----:B--2---:R-:W-:Y:S01]  /*2050*/  @!P5 FMUL R44, R44, R44 ;  /* 0x0000002c2c2cd220 */ /* 0x004fe20000400000 */
[----:B------:R-:W-:Y:S01]  /*2060*/  FSETP.GEU.AND P5, PT, R0, -126, PT ;  /* 0xc2fc00000000780b */ /* 0x000fe20003fae000 */
[----:B------:R-:W-:Y:S02]  /*2070*/  FADD R30, R30, R43 ;  /* 0x0000002b1e1e7221 */ /* 0x000fe40000000000 */
[----:B------:R-:W-:Y:S01]  /*2080*/  FADD R34, R27, R44 ;  /* 0x0000002c1b227221 */ /* 0x000fe20000000000 */
[----:B------:R-:W-:Y:S01]  /*2090*/  F2FP.F16.F32.PACK_AB R27, R20, R15 ;  /* 0x0000000f141b723e */ /* 0x000fe200000000ff */
[----:B------:R-:W-:Y:S01]  /*20a0*/  @!P2 FMUL R47, R47, 0.5 ;  /* 0x3f0000002f2fa820 */ /* 0x000fe20000400000 */
[----:B------:R-:W2:Y:S01]  /*20b0*/  MUFU.EX2 R51, R51 ;  /* 0x0000003300337308 */ /* 0x000ea20000000800 */
[----:B------:R-:W-:Y:S01]  /*20c0*/  FADD R3, R3, R30 ;  /* 0x0000001e03037221 */ /* 0x000fe20000000000 */
[----:B------:R-:W-:-:S02]  /*20d0*/  IMAD.U32 R30, RZ, RZ, UR8 ;  /* 0x00000008ff1e7e24 */ /* 0x000fc4000f8e00ff */
[----:B---3--:R-:W-:Y:S01]  /*20e0*/  @!P3 FMUL R46, R46, R46 ;  /* 0x0000002e2e2eb220 */ /* 0x008fe20000400000 */
[----:B------:R-:W-:Y:S01]  /*20f0*/  UIADD3 UR8, UR47, 0x1, URZ ;  /* 0x000000012f087890 */ /* 0x000fe2000fffe03f */
[----:B------:R3:W-:Y:S01]  /*2100*/  SYNCS.ARRIVE.TRANS64.A1T0 RZ, [R30+UR9], RZ ;  /* 0x000000ff1eff79a7 */ /* 0x0007e20008100009 */
[----:B------:R-:W-:Y:S01]  /*2110*/  @!P5 FMUL R0, R0, 0.5 ;  /* 0x3f0000000000d820 */ /* 0x000fe20000400000 */
[----:B------:R4:W5:Y:S01]  /*2120*/  MUFU.EX2 R35, R47 ;  /* 0x0000002f00237308 */ /* 0x0009620000000800 */
[----:B-1----:R-:W-:Y:S01]  /*2130*/  @!P1 FMUL R50, R50, R50 ;  /* 0x0000003232329220 */ /* 0x002fe20000400000 */
[----:B------:R-:W-:Y:S01]  /*2140*/  FADD R41, R15, R46 ;  /* 0x0000002e0f297221 */ /* 0x000fe20000000000 */
[----:B------:R-:W-:Y:S02]  /*2150*/  UISETP.NE.AND UP0, UPT, UR8, 0x5, UPT ;  /* 0x000000050800788c */ /* 0x000fe4000bf05270 */
[----:B------:R-:W-:Y:S01]  /*2160*/  FADD R43, R21, R50 ;  /* 0x00000032152b7221 */ /* 0x000fe20000000000 */
[----:B---3--:R-:W-:Y:S01]  /*2170*/  F2FP.F16.F32.PACK_AB R30, R37, R36 ;  /* 0x00000024251e723e */ /* 0x008fe200000000ff */
[----:B------:R-:W-:Y:S01]  /*2180*/  USEL UR6, URZ, 0x1, UP0 ;  /* 0x000000013f067887 */ /* 0x000fe20008000000 */
[----:B------:R-:W1:Y:S01]  /*2190*/  MUFU.EX2 R54, R54 ;  /* 0x0000003600367308 */ /* 0x000e620000000800 */
[----:B--2---:R-:W-:Y:S01]  /*21a0*/  @!P4 FMUL R51, R51, R51 ;  /* 0x000000333333c220 */ /* 0x004fe20000400000 */
[----:B------:R-:W-:-:S03]  /*21b0*/  USEL UR8, UR8, URZ, UP0 ;  /* 0x0000003f08087287 */ /* 0x000fc60008000000 */
[----:B----4-:R-:W-:Y:S01]  /*21c0*/  FADD R47, R38, R51 ;  /* 0x00000033262f7221 */ /* 0x010fe20000000000 */
[----:B------:R-:W-:Y:S02]  /*21d0*/  LOP3.LUT R18, R18, UR6, RZ, 0x3c, !PT ;  /* 0x0000000612127c12 */ /* 0x000fe4000f8e3cff */
[----:B------:R2:W3:Y:S01]  /*21e0*/  MUFU.EX2 R39, R0 ;  /* 0x0000000000277308 */ /* 0x0004e20000000800 */
[----:B-----5:R-:W-:Y:S01]  /*21f0*/  @!P2 FMUL R35, R35, R35 ;  /* 0x000000232323a220 */ /* 0x020fe20000400000 */
[----:B------:R-:W-:Y:S01]  /*2200*/  FADD R34, R34, R47 ;  /* 0x0000002f22227221 */ /* 0x000fe20000000000 */
[----:B------:R-:W-:Y:S02]  /*2210*/  F2FP.F16.F32.PACK_AB R69, R51, R50 ;  /* 0x000000323345723e */ /* 0x000fe400000000ff */
[----:B------:R-:W-:Y:S01]  /*2220*/  FADD R42, R20, R35 ;  /* 0x00000023142a7221 */ /* 0x000fe20000000000 */
[----:B------:R-:W-:Y:S01]  /*2230*/  F2FP.F16.F32.PACK_AB R35, R35, R46 ;  /* 0x0000002e2323723e */ /* 0x000fe200000000ff */
[----:B-1----:R-:W-:Y:S01]  /*2240*/  @!P6 FMUL R54, R54, R54 ;  /* 0x000000363636e220 */ /* 0x002fe20000400000 */
[----:B--2---:R-:W-:-:S03]  /*2250*/  FADD R0, R14, R23 ;  /* 0x000000170e007221 */ /* 0x004fc60000000000 */
[----:B------:R-:W-:Y:S01]  /*2260*/  FADD R48, R31, R54 ;  /* 0x000000361f307221 */ /* 0x000fe20000000000 */
[----:B------:R-:W-:Y:S01]  /*2270*/  FADD R0, R0, R43 ;  /* 0x0000002b00007221 */ /* 0x000fe20000000000 */
[----:B------:R-:W-:Y:S01]  /*2280*/  F2FP.F16.F32.PACK_AB R31, R40, R31 ;  /* 0x0000001f281f723e */ /* 0x000fe200000000ff */
[----:B---3--:R-:W-:Y:S01]  /*2290*/  @!P5 FMUL R39, R39, R39 ;  /* 0x000000272727d220 */ /* 0x008fe20000400000 */
[----:B------:R-:W-:-:S03]  /*22a0*/  FADD R41, R41, R48 ;  /* 0x0000003029297221 */ /* 0x000fc60000000000 */
[----:B------:R-:W-:Y:S01]  /*22b0*/  FADD R49, R40, R39 ;  /* 0x0000002728317221 */ /* 0x000fe20000000000 */
[----:B------:R-:W-:Y:S01]  /*22c0*/  FADD R41, R0, R41 ;  /* 0x0000002900297221 */ /* 0x000fe20000000000 */
[----:B------:R-:W-:Y:S01]  /*22d0*/  FADD R0, R3, R26 ;  /* 0x0000001a03007221 */ /* 0x000fe20000000000 */
[----:B------:R-:W-:Y:S01]  /*22e0*/  F2FP.F16.F32.PACK_AB R26, R29, R28 ;  /* 0x0000001c1d1a723e */ /* 0x000fe200000000ff */
[----:B------:R-:W-:Y:S01]  /*22f0*/  FADD R49, R42, R49 ;  /* 0x000000312a317221 */ /* 0x000fe20000000000 */
[----:B------:R-:W-:Y:S02]  /*2300*/  F2FP.F16.F32.PACK_AB R28, R33, R32 ;  /* 0x00000020211c723e */ /* 0x000fe400000000ff */
[----:B------:R-:W-:Y:S01]  /*2310*/  F2FP.F16.F32.PACK_AB R32, R8, R7 ;  /* 0x000000070820723e */ /* 0x000fe200000000ff */
[----:B------:R-:W-:Y:S01]  /*2320*/  FADD R34, R34, R49 ;  /* 0x0000003122227221 */ /* 0x000fe20000000000 */
[----:B------:R-:W-:Y:S02]  /*2330*/  F2FP.F16.F32.PACK_AB R29, R38, R21 ;  /* 0x00000015261d723e */ /* 0x000fe400000000ff */
[----:B------:R-:W-:Y:S01]  /*2340*/  F2FP.F16.F32.PACK_AB R33, R44, R23 ;  /* 0x000000172c21723e */ /* 0x000fe200000000ff */
[----:B------:R-:W-:Y:S01]  /*2350*/  FADD R3, R41, R34 ;  /* 0x0000002229037221 */ /* 0x000fe20000000000 */
[----:B------:R-:W-:Y:S01]  /*2360*/  F2FP.F16.F32.PACK_AB R34, R10, R9 ;  /* 0x000000090a22723e */ /* 0x000fe200000000ff */
[----:B------:R-:W-:Y:S06]  /*2370*/  @!P0 BRA `(.L_x_21) ;  /* 0x0000000000048947 */ /* 0x000fec0003800000 */
[----:B------:R-:W-:Y:S01]  /*2380*/  BPT.TRAP 0x1 ;  /* 0x000000040000795c */ /* 0x000fe20000300000 */
.L_x_21:
[----:B------:R-:W-:Y:S01]  /*2390*/  ULEA UR6, UR8, UR50, 0x3 ;  /* 0x0000003208067291 */ /* 0x000fe2000f8e183f */
[----:B------:R-:W-:-:S08]  /*23a0*/  SHF.L.U32 R6, R18, 0x1f, RZ ;  /* 0x0000001f12067819 */ /* 0x000fd000000006ff */
[----:B------:R-:W1:Y:S02]  /*23b0*/  SYNCS.PHASECHK.TRANS64.TRYWAIT P1, [UR6+0x4a00], R6 ;  /* 0x004a0006ff0075a7 */ /* 0x000e640008020146 */
[----:B-1----:R-:W-:Y:S05]  /*23c0*/  @!P1 BRA `(.L_x_22) ;  /* 0x0000004000989947 */ /* 0x002fea0003800000 */
.L_x_110:
[----:B------:R-:W-:Y:S01]  /*23d0*/  ULEA UR9, UR8, UR51, 0x7 ;  /* 0x0000003308097291 */ /* 0x000fe2000f8e383f */
[----:B------:R-:W-:Y:S01]  /*23e0*/  WARPGROUP.ARRIVE ;  /* 0x00000000000079c5 */ /* 0x000fe20000000000 */
[----:B------:R-:W-:Y:S01]  /*23f0*/  UMOV UR7, 0xc0000010 ;  /* 0xc000001000077882 */ /* 0x000fe20000000000 */
[----:B------:R-:W-:-:S04]  /*2400*/  F2FP.F16.F32.PACK_AB R71, R39, R54 ;  /* 0x000000362747723e */ /* 0x000fc800000000ff */
[----:B------:R-:W-:Y:S02]  /*2410*/  UMOV UR6, UR9 ;  /* 0x0000000900067c82 */ /* 0x000fe40008000000 */
[----:B------:R-:W-:Y:S01]  /*2420*/  HGMMA.64x16x16.F32 R56, R24, gdesc[UR4].tnspB, RZ, !UPT, gsb0 ;  /* 0x4020000418387df0 */ /* 0x000fe2000c0008ff */
[----:B------:R-:W-:Y:S01]  /*2430*/  UIADD3 UR6, UR9, 0x20, URZ ;  /* 0x0000002009067890 */ /* 0x000fe2000fffe03f */
[----:B------:R-:W-:Y:S01]  /*2440*/  UMOV UR7, 0xc0000010 ;  /* 0xc000001000077882 */ /* 0x000fe20000000000 */
[----:B------:R-:W-:Y:S02]  /*2450*/  WARPGROUP.DEPBAR.LE gsb0, 0x0 ;  /* 0x00008000000079c5 */ /* 0x000fe40000010000 */
[----:B------:R-:W-:-:S06]  /*2460*/  WARPGROUP.ARRIVE ;  /* 0x00000000000079c5 */ /* 0x000fcc0000000000 */
[----:B------:R-:W-:Y:S01]  /*2470*/  HGMMA.64x16x16.F32 R56, R28, gdesc[UR4].tnspB, R56, gsb0 ;  /* 0x402000041c387df0 */ /* 0x000fe20008000838 */
        /* <DEDUP_REMOVED lines=9> */
[----:B------:R-:W-:Y:S03]  /*2510*/  HGMMA.64x16x16.F32 R56, R68, gdesc[UR4].tnspB, R56, gsb0 ;  /* 0x4020000444387df0 */ /* 0x000fe60008000838 */
[----:B------:R-:W-:Y:S02]  /*2520*/  WARPGROUP.DEPBAR.LE gsb0, 0x0 ;  /* 0x00008000000079c5 */ /* 0x000fe40000010000 */
[----:B------:R-:W-:Y:S05]  /*2530*/  @!P0 BRA `(.L_x_23) ;  /* 0x0000000000048947 */ /* 0x000fea0003800000 */
[----:B------:R-:W-:Y:S01]  /*2540*/  BPT.TRAP 0x1 ;  /* 0x000000040000795c */ /* 0x000fe20000300000 */
.L_x_23:
[----:B------:R-:W-:Y:S02]  /*2550*/  UISETP.GT.U32.AND UP0, UPT, UR48, 0x1, UPT ;  /* 0x000000013000788c */ /* 0x000fe4000bf04070 */
[----:B------:R-:W-:-:S04]  /*2560*/  UIADD3 UR6, UR11, 0x4a28, URZ ;  /* 0x00004a280b067890 */ /* 0x000fc8000fffe03f */
[----:B------:R-:W-:Y:S01]  /*2570*/  PLOP3.LUT P1, PT, PT, PT, UP0, 0x80, 0x0 ;  /* 0x000000000000781c */ /* 0x000fe20003f2f008 */
[----:B------:R-:W-:-:S09]  /*2580*/  UPRMT UR6, URZ, 0x654, UR6 ;  /* 0x000006543f067896 */ /* 0x000fd20008000006 */
[----:B------:R-:W-:Y:S03]  /*2590*/  SYNCS.ARRIVE.TRANS64.RED.A1T0 RZ, [UR6], RZ ;  /* 0x000000ffffff79a7 */ /* 0x000fe60008100406 */
[----:B------:R-:W-:Y:S05]  /*25a0*/  @P1 BRA `(.L_x_24) ;  /* 0x0000000000041947 */ /* 0x000fea0003800000 */
[----:B------:R-:W-:Y:S01]  /*25b0*/  BPT.TRAP 0x1 ;  /* 0x000000040000795c */ /* 0x000fe20000300000 */
.L_x_24:
[----:B-1----:R-:W1:Y:S01]  /*25c0*/  LDC R6, c[0x0][0x28c] ;  /* 0x0000a300ff067b82 */ /* 0x002e620000000800 */
[----:B------:R-:W-:-:S04]  /*25d0*/  UIADD3 UR47, UR8, 0x1, URZ ;  /* 0x00000001082f7890 */ /* 0x000fc8000fffe03f */
[----:B------:R-:W-:-:S04]  /*25e0*/  UISETP.NE.AND UP0, UPT, UR47, 0x5, UPT ;  /* 0x000000052f00788c */ /* 0x000fc8000bf05270 */
[----:B------:R-:W-:Y:S02]  /*25f0*/  USEL UR6, URZ, 0x1, UP0 ;  /* 0x000000013f067887 */ /* 0x000fe40008000000 */
[----:B------:R-:W-:-:S04]  /*2600*/  USEL UR47, UR47, URZ, UP0 ;  /* 0x0000003f2f2f7287 */ /* 0x000fc80008000000 */
[----:B------:R-:W-:Y:S02]  /*2610*/  LOP3.LUT R18, R18, UR6, RZ, 0x3c, !PT ;  /* 0x0000000612127c12 */ /* 0x000fe4000f8e3cff */
[----:B-1----:R-:W-:-:S13]  /*2620*/  ISETP.GE.AND P2, PT, R6, 0x41, PT ;  /* 0x000000410600780c */ /* 0x002fda0003f46270 */
[----:B------:R-:W-:Y:S05]  /*2630*/  @!P2 BRA `(.L_x_25) ;  /* 0x0000001400a0a947 */ /* 0x000fea0003800000 */
[----:B------:R-:W-:Y:S01]  /*2640*/  VIADD R6, R6, 0x3f ;  /* 0x0000003f06067836 */ /* 0x000fe20000000000 */
[----:B------:R-:W-:Y:S01]  /*2650*/  MOV R11, R5 ;  /* 0x00000005000b7202 */ /* 0x000fe20000000f00 */
[----:B------:R-:W-:Y:S01]  /*2660*/  IMAD.MOV.U32 R9, RZ, RZ, R4 ;  /* 0x000000ffff097224 */ /* 0x000fe200078e0004 */
[----:B------:R-:W-:Y:S02]  /*2670*/  ULDC UR11, c[0x0][0x604] ;  /* 0x00018100000b7ab9 */ /* 0x000fe40000000800 */
[----:B------:R-:W-:-:S04]  /*2680*/  SHF.R.S32.HI R7, RZ, 0x1f, R6 ;  /* 0x0000001fff077819 */ /* 0x000fc80000011406 */
[----:B------:R-:W-:-:S04]  /*2690*/  LEA.HI R7, R7, R6, RZ, 0x6 ;  /* 0x0000000607077211 */ /* 0x000fc800078f30ff */
[----:B------:R-:W-:-:S07]  /*26a0*/  SHF.R.S32.HI R7, RZ, 0x6, R7 ;  /* 0x00000006ff077819 */ /* 0x000fce0000011407 */
.L_x_36:
[----:B------:R-:W-:Y:S05]  /*26b0*/  @!P0 BRA `(.L_x_26) ;  /* 0x0000000000048947 */ /* 0x000fea0003800000 */
[----:B------:R-:W-:Y:S01]  /*26c0*/  BPT.TRAP 0x1 ;  /* 0x000000040000795c */ /* 0x000fe20000300000 */
.L_x_26:
[----:B------:R-:W-:Y:S01]  /*26d0*/  ULEA UR6, UR47, UR50, 0x3 ;  /* 0x000000322f067291 */ /* 0x000fe2000f8e183f */
[----:B------:R-:W-:-:S08]  /*26e0*/  SHF.L.U32 R4, R18, 0x1f, RZ ;  /* 0x0000001f12047819 */ /* 0x000fd000000006ff */
[----:B------:R-:W1:Y:S02]  /*26f0*/  SYNCS.PHASECHK.TRANS64.TRYWAIT P2, [UR6+0x4a00], R4 ;  /* 0x004a0004ff0075a7 */ /* 0x000e640008040146 */
[----:B-1----:R-:W-:Y:S05]  /*2700*/  @!P2 BRA `(.L_x_27) ;  /* 0x0000003c00e0a947 */ /* 0x002fea0003800000 */
.L_x_111:
[----:B------:R-:W-:Y:S01]  /*2710*/  ULEA UR6, UR47, UR54, 0x7 ;  /* 0x000000362f067291 */ /* 0x000fe2000f8e383f */
[----:B------:R-:W-:Y:S01]  /*2720*/  WARPGROUP.ARRIVE ;  /* 0x00000000000079c5 */ /* 0x000fe20000000000 */
[----:B------:R-:W-:Y:S01]  /*2730*/  UMOV UR7, 0xc0000010 ;  /* 0xc000001000077882 */ /* 0x000fe20000000000 */
[----:B------:R-:W-:-:S04]  /*2740*/  UIADD3 UR47, UR47, 0x1, URZ ;  /* 0x000000012f2f7890 */ /* 0x000fc8000fffe03f */
[----:B------:R-:W-:Y:S02]  /*2750*/  UISETP.NE.AND UP0, UPT, UR47, 0x5, UPT ;  /* 0x000000052f00788c */ /* 0x000fe4000bf05270 */
[----:B------:R-:W-:Y:S02]  /*2760*/  HGMMA.64x64x16.F32 R24, gdesc[UR4], RZ, !UPT, gsb0 ;  /* 0x00e00000041879f0 */ /* 0x000fe4000c0008ff */
[----:B------:R-:W-:Y:S02]  /*2770*/  USEL UR6, URZ, 0x1, UP0 ;  /* 0x000000013f067887 */ /* 0x000fe40008000000 */
[----:B------:R-:W-:-:S04]  /*2780*/  USEL UR47, UR47, URZ, UP0 ;  /* 0x0000003f2f2f7287 */ /* 0x000fc80008000000 */
[----:B------:R-:W-:Y:S01]  /*2790*/  LOP3.LUT R65, R18, UR6, RZ, 0x3c, !PT ;  /* 0x0000000612417c12 */ /* 0x000fe2000f8e3cff */
[----:B------:R-:W-:Y:S02]  /*27a0*/  WARPGROUP.DEPBAR.LE gsb0, 0x0 ;  /* 0x00008000000079c5 */ /* 0x000fe40000010000 */
[----:B------:R-:W-:Y:S05]  /*27b0*/  @!P0 BRA `(.L_x_28) ;  /* 0x0000000000048947 */ /* 0x000fea0003800000 */
[----:B------:R-:W-:Y:S01]  /*27c0*/  BPT.TRAP 0x1 ;  /* 0x000000040000795c */ /* 0x000fe20000300000 */
.L_x_28:
[----:B-1----:R-:W-:Y:S01]  /*27d0*/  FMNMX R4, R24, R9, !PT ;  /* 0x0000000918047209 */ /* 0x002fe20007800000 */
[----:B------:R-:W-:-:S03]  /*27e0*/  ULEA UR6, UR47, UR50, 0x3 ;  /* 0x000000322f067291 */ /* 0x000fc6000f8e183f */
        /* <DEDUP_REMOVED lines=32> */
[----:B------:R-:W-:Y:S01]  /*29f0*/  FMNMX R10, R46, R5, !PT ;  /* 0x000000052e0a7209 */ /* 0x000fe20007800000 */
[----:B------:R-:W-:Y:S02]  /*2a00*/  FADD R6, -R6, R9 ;  /* 0x0000000906067221 */ /* 0x000fe40000000100 */
[--C-:B------:R-:W-:Y:S01]  /*2a10*/  FFMA R24, R24, UR11, -R8.reuse ;  /* 0x0000000b18187c23 */ /* 0x100fe20008000808 */
[--C-:B------:R-:W-:Y:S01]  /*2a20*/  FFMA R25, R25, UR11, -R8.reuse ;  /* 0x0000000b19197c23 */ /* 0x100fe20008000808 */
[--C-:B------:R-:W-:Y:S01]  /*2a30*/  FFMA R28, R28, UR11, -R8.reuse ;  /* 0x0000000b1c1c7c23 */ /* 0x100fe20008000808 */
[--C-:B------:R-:W-:Y:S01]  /*2a40*/  FFMA R32, R32, UR11, -R8.reuse ;  /* 0x0000000b20207c23 */ /* 0x100fe20008000808 */
[----:B------:R-:W-:Y:S01]  /*2a50*/  FMNMX R5, R47, R10, !PT ;  /* 0x0000000a2f057209 */ /* 0x000fe20007800000 */
[--C-:B------:R-:W-:Y:S01]  /*2a60*/  FFMA R29, R29, UR11, -R8.reuse ;  /* 0x0000000b1d1d7c23 */ /* 0x100fe20008000808 */
[----:B------:R-:W-:Y:S01]  /*2a70*/  FSETP.GEU.AND P2, PT, R24, -126, PT ;  /* 0xc2fc00001800780b */ /* 0x000fe20003f4e000 */
[--C-:B------:R-:W-:Y:S01]  /*2a80*/  FFMA R33, R33, UR11, -R8.reuse ;  /* 0x0000000b21217c23 */ /* 0x100fe20008000808 */
[----:B------:R-:W-:Y:S01]  /*2a90*/  FSETP.GEU.AND P3, PT, R25, -126, PT ;  /* 0xc2fc00001900780b */ /* 0x000fe20003f6e000 */
[--C-:B------:R-:W-:Y:S01]  /*2aa0*/  FFMA R36, R36, UR11, -R8.reuse ;  /* 0x0000000b24247c23 */ /* 0x100fe20008000808 */
[----:B------:R-:W-:Y:S01]  /*2ab0*/  FSETP.GEU.AND P4, PT, R28, -126, PT ;  /* 0xc2fc00001c00780b */ /* 0x000fe20003f8e000 */
[--C-:B------:R-:W-:Y:S01]  /*2ac0*/  FFMA R37, R37, UR11, -R8.reuse ;  /* 0x0000000b25257c23 */ /* 0x100fe20008000808 */
[----:B------:R-:W-:Y:S01]  /*2ad0*/  FSETP.GEU.AND P5, PT, R32, -126, PT ;  /* 0xc2fc00002000780b */ /* 0x000fe20003fae000 */
[--C-:B------:R-:W-:Y:S01]  /*2ae0*/  FFMA R41, R41, UR11, -R8.reuse ;  /* 0x0000000b29297c23 */ /* 0x100fe20008000808 */
[----:B------:R-:W-:Y:S01]  /*2af0*/  FMNMX R10, R50, R5, !PT ;  /* 0x00000005320a7209 */ /* 0x000fe20007800000 */
[--C-:B------:R-:W-:Y:S01]  /*2b00*/  FFMA R40, R40, UR11, -R8.reuse ;  /* 0x0000000b28287c23 */ /* 0x100fe20008000808 */
[----:B------:R-:W-:Y:S01]  /*2b10*/  FSETP.GEU.AND P6, PT, R29, -126, PT ;  /* 0xc2fc00001d00780b */ /* 0x000fe20003fce000 */
[--C-:B------:R-:W-:Y:S01]  /*2b20*/  FFMA R44, R44, UR11, -R8.reuse ;  /* 0x0000000b2c2c7c23 */ /* 0x100fe20008000808 */
[----:B------:R-:W-:Y:S01]  /*2b30*/  FMNMX R5, R51, R10, !PT ;  /* 0x0000000a33057209 */ /* 0x000fe20007800000 */
[----:B------:R-:W-:Y:S01]  /*2b40*/  @!P2 FMUL R24, R24, 0.5 ;  /* 0x3f0000001818a820 */ /* 0x000fe20000400000 */
[--C-:B------:R-:W-:Y:S01]  /*2b50*/  FFMA R45, R45, UR11, -R8.reuse ;  /* 0x0000000b2d2d7c23 */ /* 0x100fe20008000808 */
[----:B------:R-:W-:Y:S01]  /*2b60*/  @!P3 FMUL R25, R25, 0.5 ;  /* 0x3f0000001919b820 */ /* 0x000fe20000400000 */
[----:B------:R-:W-:Y:S01]  /*2b70*/  FMNMX R10, R54, R5, !PT ;  /* 0x00000005360a7209 */ /* 0x000fe20007800000 */
[----:B------:R-:W-:Y:S01]  /*2b80*/  @!P4 FMUL R28, R28, 0.5 ;  /* 0x3f0000001c1cc820 */ /* 0x000fe20000400000 */
[--C-:B------:R-:W-:Y:S01]  /*2b90*/  FFMA R49, R49, UR11, -R8.reuse ;  /* 0x0000000b31317c23 */ /* 0x100fe20008000808 */
[----:B------:R-:W1:Y:S01]  /*2ba0*/  MUFU.EX2 R24, R24 ;  /* 0x0000001800187308 */ /* 0x000e620000000800 */
[----:B------:R-:W-:Y:S01]  /*2bb0*/  @!P5 FMUL R32, R32, 0.5 ;  /* 0x3f0000002020d820 */ /* 0x000fe20000400000 */
[----:B------:R-:W-:Y:S01]  /*2bc0*/  FMNMX R10, R55, R10, !PT ;  /* 0x0000000a370a7209 */ /* 0x000fe20007800000 */
[--C-:B------:R-:W-:Y:S01]  /*2bd0*/  FFMA R48, R48, UR11, -R8.reuse ;  /* 0x0000000b30307c23 */ /* 0x100fe20008000808 */
[----:B------:R-:W-:Y:S01]  /*2be0*/  @!P6 FMUL R29, R29, 0.5 ;  /* 0x3f0000001d1de820 */ /* 0x000fe20000400000 */
[--C-:B------:R-:W-:Y:S01]  /*2bf0*/  FFMA R52, R52, UR11, -R8.reuse ;  /* 0x0000000b34347c23 */ /* 0x100fe20008000808 */
[----:B------:R-:W-:Y:S01]  /*2c00*/  FFMA R53, R53, UR11, -R8 ;  /* 0x0000000b35357c23 */ /* 0x000fe20008000808 */
[----:B------:R-:W2:Y:S01]  /*2c10*/  SHFL.BFLY PT, R5, R10, 0x1, 0x1f ;  /* 0x0c201f000a057f89 */ /* 0x000ea200000e0000 */
[----:B------:R-:W3:Y:S01]  /*2c20*/  MUFU.EX2 R25, R25 ;  /* 0x0000001900197308 */ /* 0x000ee20000000800 */
[----:B------:R-:W-:-:S07]  /*2c30*/  FMUL R6, R6, UR11 ;  /* 0x0000000b06067c20 */ /* 0x000fce0008400000 */
[----:B------:R-:W4:Y:S01]  /*2c40*/  MUFU.EX2 R28, R28 ;  /* 0x0000001c001c7308 */ /* 0x000f220000000800 */
[----:B-1----:R-:W-:Y:S01]  /*2c50*/  @!P2 FMUL R24, R24, R24 ;  /* 0x000000181818a220 */ /* 0x002fe20000400000 */
[----:B------:R-:W-:-:S06]  /*2c60*/  FSETP.GEU.AND P2, PT, R33, -126, PT ;  /* 0xc2fc00002100780b */ /* 0x000fcc0003f4e000 */
[----:B------:R-:W1:Y:S01]  /*2c70*/  MUFU.EX2 R32, R32 ;  /* 0x0000002000207308 */ /* 0x000e620000000800 */
[----:B---3--:R-:W-:Y:S01]  /*2c80*/  @!P3 FMUL R25, R25, R25 ;  /* 0x000000191919b220 */ /* 0x008fe20000400000 */
[----:B------:R-:W-:-:S05]  /*2c90*/  FSETP.GEU.AND P3, PT, R36, -126, PT ;  /* 0xc2fc00002400780b */ /* 0x000fca0003f6e000 */
[----:B------:R-:W-:Y:S01]  /*2ca0*/  @!P2 FMUL R33, R33, 0.5 ;  /* 0x3f0000002121a820 */ /* 0x000fe20000400000 */
[----:B------:R-:W3:Y:S01]  /*2cb0*/  MUFU.EX2 R29, R29 ;  /* 0x0000001d001d7308 */ /* 0x000ee20000000800 */
[----:B----4-:R-:W-:Y:S01]  /*2cc0*/  @!P4 FMUL R28, R28, R28 ;  /* 0x0000001c1c1cc220 */ /* 0x010fe20000400000 */
[----:B------:R-:W-:Y:S02]  /*2cd0*/  FSETP.GEU.AND P4, PT, R37, -126, PT ;  /* 0xc2fc00002500780b */ /* 0x000fe40003f8e000 */
[----:B--2---:R-:W-:-:S03]  /*2ce0*/  FMNMX R5, R10, R5, !PT ;  /* 0x000000050a057209 */ /* 0x004fc60007800000 */
[----:B------:R-:W-:Y:S01]  /*2cf0*/  @!P3 FMUL R36, R36, 0.5 ;  /* 0x3f0000002424b820 */ /* 0x000fe20000400000 */
[----:B------:R-:W2:Y:S01]  /*2d00*/  MUFU.EX2 R33, R33 ;  /* 0x0000002100217308 */ /* 0x000ea20000000800 */
[----:B-1----:R-:W-:Y:S01]  /*2d10*/  @!P5 FMUL R32, R32, R32 ;  /* 0x000000202020d220 */ /* 0x002fe20000400000 */
[----:B------:R-:W-:Y:S01]  /*2d20*/  FSETP.GEU.AND P5, PT, R41, -126, PT ;  /* 0xc2fc00002900780b */ /* 0x000fe20003fae000 */
[----:B------:R-:W1:Y:S04]  /*2d30*/  SHFL.BFLY PT, R12, R5, 0x2, 0x1f ;  /* 0x0c401f00050c7f89 */ /* 0x000e6800000e0000 */
[----:B------:R-:W-:Y:S01]  /*2d40*/  @!P4 FMUL R37, R37, 0.5 ;  /* 0x3f0000002525c820 */ /* 0x000fe20000400000 */
[----:B------:R-:W4:Y:S01]  /*2d50*/  MUFU.EX2 R36, R36 ;  /* 0x0000002400247308 */ /* 0x000f220000000800 */
[----:B---3--:R-:W-:Y:S01]  /*2d60*/  @!P6 FMUL R29, R29, R29 ;  /* 0x0000001d1d1de220 */ /* 0x008fe20000400000 */
[----:B------:R-:W-:-:S05]  /*2d70*/  FSETP.GEU.AND P6, PT, R40, -126, PT ;  /* 0xc2fc00002800780b */ /* 0x000fca0003fce000 */
[----:B------:R-:W-:Y:S01]  /*2d80*/  @!P5 FMUL R41, R41, 0.5 ;  /* 0x3f0000002929d820 */ /* 0x000fe20000400000 */
[----:B------:R-:W3:Y:S01]  /*2d90*/  MUFU.EX2 R37, R37 ;  /* 0x0000002500257308 */ /* 0x000ee20000000800 */
[----:B--2---:R-:W-:Y:S01]  /*2da0*/  @!P2 FMUL R33, R33, R33 ;  /* 0x000000212121a220 */ /* 0x004fe20000400000 */
[----:B------:R-:W-:-:S05]  /*2db0*/  FSETP.GEU.AND P2, PT, R44, -126, PT ;  /* 0xc2fc00002c00780b */ /* 0x000fca0003f4e000 */
[----:B------:R-:W-:Y:S01]  /*2dc0*/  @!P6 FMUL R40, R40, 0.5 ;  /* 0x3f0000002828e820 */ /* 0x000fe20000400000 */
[----:B------:R-:W2:Y:S01]  /*2dd0*/  MUFU.EX2 R10, R41 ;  /* 0x00000029000a7308 */ /* 0x000ea20000000800 */
[----:B----4-:R-:W-:Y:S01]  /*2de0*/  @!P3 FMUL R36, R36, R36 ;  /* 0x000000242424b220 */ /* 0x010fe20000400000 */
[----:B------:R-:W-:Y:S02]  /*2df0*/  FSETP.GEU.AND P3, PT, R45, -126, PT ;  /* 0xc2fc00002d00780b */ /* 0x000fe40003f6e000 */
[----:B-1----:R-:W-:-:S03]  /*2e00*/  FMNMX R5, R5, R12, !PT ;  /* 0x0000000c05057209 */ /* 0x002fc60007800000 */
[----:B------:R-:W-:Y:S01]  /*2e10*/  @!P2 FMUL R44, R44, 0.5 ;  /* 0x3f0000002c2ca820 */ /* 0x000fe20000400000 */
[----:B------:R-:W1:Y:S01]  /*2e20*/  MUFU.EX2 R13, R40 ;  /* 0x00000028000d7308 */ /* 0x000e620000000800 */
[----:B---3--:R-:W-:Y:S01]  /*2e30*/  @!P4 FMUL R37, R37, R37 ;  /* 0x000000252525c220 */ /* 0x008fe20000400000 */
[----:B------:R-:W-:-:S05]  /*2e40*/  FSETP.GEU.AND P4, PT, R48, -126, PT ;  /* 0xc2fc00003000780b */ /* 0x000fca0003f8e000 */
[----:B------:R-:W-:Y:S01]  /*2e50*/  @!P3 FMUL R45, R45, 0.5 ;  /* 0x3f0000002d2db820 */ /* 0x000fe20000400000 */
[----:B------:R-:W3:Y:S01]  /*2e60*/  MUFU.EX2 R15, R44 ;  /* 0x0000002c000f7308 */ /* 0x000ee20000000800 */
[----:B--2---:R-:W-:Y:S01]  /*2e70*/  @!P5 FMUL R10, R10, R10 ;  /* 0x0000000a0a0ad220 */ /* 0x004fe20000400000 */
[----:B------:R-:W-:-:S03]  /*2e80*/  FSETP.GEU.AND P5, PT, R49, -126, PT ;  /* 0xc2fc00003100780b */ /* 0x000fc60003fae000 */
[----:B------:R-:W-:Y:S02]  /*2e90*/  FADD R9, R25, R10 ;  /* 0x0000000a19097221 */ /* 0x000fe40000000000 */
[----:B------:R-:W-:Y:S01]  /*2ea0*/  @!P4 FMUL R48, R48, 0.5 ;  /* 0x3f0000003030c820 */ /* 0x000fe20000400000 */
[----:B------:R-:W2:Y:S01]  /*2eb0*/  MUFU.EX2 R12, R45 ;  /* 0x0000002d000c7308 */ /* 0x000ea20000000800 */
[----:B-1----:R-:W-:Y:S01]  /*2ec0*/  @!P6 FMUL R13, R13, R13 ;  /* 0x0000000d0d0de220 */ /* 0x002fe20000400000 */
[----:B------:R-:W-:-:S04]  /*2ed0*/  FSETP.NEU.AND P6, PT, R5, -INF , PT ;  /* 0xff8000000500780b */ /* 0x000fc80003fcd000 */
[----:B------:R-:W-:Y:S01]  /*2ee0*/  FSEL R18, R5, RZ, P6 ;  /* 0x000000ff05127208 */ /* 0x000fe20003000000 */
[----:B------:R-:W-:Y:S01]  /*2ef0*/  @!P5 FMUL R49, R49, 0.5 ;  /* 0x3f0000003131d820 */ /* 0x000fe20000400000 */
[----:B------:R-:W1:Y:S01]  /*2f00*/  MUFU.EX2 R21, R48 ;  /* 0x0000003000157308 */ /* 0x000e620000000800 */
[----:B---3--:R-:W-:Y:S01]  /*2f10*/  @!P2 FMUL R15, R15, R15 ;  /* 0x0000000f0f0fa220 */ /* 0x008fe20000400000 */
[----:B------:R-:W-:Y:S01]  /*2f20*/  FSETP.GEU.AND P2, PT, R53, -126, PT ;  /* 0xc2fc00003500780b */ /* 0x000fe20003f4e000 */
[----:B------:R-:W-:Y:S01]  /*2f30*/  FMUL R20, R18, UR11 ;  /* 0x0000000b12147c20 */ /* 0x000fe20008400000 */
[----:B------:R-:W-:Y:S01]  /*2f40*/  FSETP.GEU.AND P6, PT, R52, -126, PT ;  /* 0xc2fc00003400780b */ /* 0x000fe20003fce000 */
[----:B------:R-:W-:Y:S02]  /*2f50*/  FADD R18, -R18, R11 ;  /* 0x0000000b12127221 */ /* 0x000fe40000000100 */
[--C-:B------:R-:W-:Y:S01]  /*2f60*/  FFMA R26, R26, UR11, -R20.reuse ;  /* 0x0000000b1a1a7c23 */ /* 0x100fe20008000814 */
[----:B------:R-:W3:Y:S01]  /*2f70*/  MUFU.EX2 R8, R49 ;  /* 0x0000003100087308 */ /* 0x000ee20000000800 */
[----:B--2---:R-:W-:Y:S01]  /*2f80*/  @!P3 FMUL R12, R12, R12 ;  /* 0x0000000c0c0cb220 */ /* 0x004fe20000400000 */
[--C-:B------:R-:W-:Y:S01]  /*2f90*/  FFMA R40, R30, UR11, -R20.reuse ;  /* 0x0000000b1e287c23 */ /* 0x100fe20008000814 */
[--C-:B------:R-:W-:Y:S01]  /*2fa0*/  FFMA R27, R27, UR11, -R20.reuse ;  /* 0x0000000b1b1b7c23 */ /* 0x100fe20008000814 */
[----:B------:R-:W-:Y:S01]  /*2fb0*/  FSETP.GEU.AND P3, PT, R26, -126, PT ;  /* 0xc2fc00001a00780b */ /* 0x000fe20003f6e000 */
[--C-:B------:R-:W-:Y:S01]  /*2fc0*/  FFMA R34, R34, UR11, -R20.reuse ;  /* 0x0000000b22227c23 */ /* 0x100fe20008000814 */
[--C-:B------:R-:W-:Y:S01]  /*2fd0*/  FFMA R31, R31, UR11, -R20.reuse ;  /* 0x0000000b1f1f7c23 */ /* 0x100fe20008000814 */
[----:B------:R-:W-:Y:S01]  /*2fe0*/  @!P2 FMUL R53, R53, 0.5 ;  /* 0x3f0000003535a820 */ /* 0x000fe20000400000 */
[--C-:B------:R-:W-:Y:S01]  /*2ff0*/  FFMA R38, R38, UR11, -R20.reuse ;  /* 0x0000000b26267c23 */ /* 0x100fe20008000814 */
[----:B-1----:R-:W-:Y:S01]  /*3000*/  @!P4 FMUL R21, R21, R21 ;  /* 0x000000151515c220 */ /* 0x002fe20000400000 */
[----:B------:R-:W-:Y:S01]  /*3010*/  @!P6 FMUL R52, R52, 0.5 ;  /* 0x3f0000003434e820 */ /* 0x000fe20000400000 */
[----:B------:R-:W-:Y:S01]  /*3020*/  FSETP.GEU.AND P4, PT, R27, -126, PT ;  /* 0xc2fc00001b00780b */ /* 0x000fe20003f8e000 */
[----:B------:R-:W1:Y:S01]  /*3030*/  MUFU.EX2 R14, R53 ;  /* 0x00000035000e7308 */ /* 0x000e620000000800 */
[--C-:B------:R-:W-:Y:S01]  /*3040*/  FFMA R42, R42, UR11, -R20.reuse ;  /* 0x0000000b2a2a7c23 */ /* 0x100fe20008000814 */
[--C-:B------:R-:W-:Y:S01]  /*3050*/  FFMA R46, R46, UR11, -R20.reuse ;  /* 0x0000000b2e2e7c23 */ /* 0x100fe20008000814 */
[--C-:B------:R-:W-:Y:S01]  /*3060*/  FFMA R51, R51, UR11, -R20.reuse ;  /* 0x0000000b33337c23 */ /* 0x100fe20008000814 */
[--C-:B------:R-:W-:Y:S01]  /*3070*/  FFMA R50, R50, UR11, -R20.reuse ;  /* 0x0000000b32327c23 */ /* 0x100fe20008000814 */
[----:B---3--:R-:W-:Y:S01]  /*3080*/  @!P5 FMUL R8, R8, R8 ;  /* 0x000000080808d220 */ /* 0x008fe20000400000 */
[----:B------:R-:W-:Y:S01]  /*3090*/  FSETP.GEU.AND P5, PT, R40, -126, PT ;  /* 0xc2fc00002800780b */ /* 0x000fe20003fae000 */
[----:B------:R-:W-:Y:S01]  /*30a0*/  @!P3 FMUL R26, R26, 0.5 ;  /* 0x3f0000001a1ab820 */ /* 0x000fe20000400000 */
[----:B------:R2:W3:Y:S01]  /*30b0*/  MUFU.EX2 R23, R52 ;  /* 0x0000003400177308 */ /* 0x0004e20000000800 */
[--C-:B------:R-:W-:Y:S01]  /*30c0*/  FFMA R54, R54, UR11, -R20.reuse ;  /* 0x0000000b36367c23 */ /* 0x100fe20008000814 */
[----:B------:R-:W-:Y:S01]  /*30d0*/  FFMA R55, R55, UR11, -R20 ;  /* 0x0000000b37377c23 */ /* 0x000fe20008000814 */
[----:B------:R-:W-:Y:S01]  /*30e0*/  FADD R11, R29, R12 ;  /* 0x0000000c1d0b7221 */ /* 0x000fe20000000000 */
[----:B------:R-:W-:Y:S01]  /*30f0*/  @!P4 FMUL R27, R27, 0.5 ;  /* 0x3f0000001b1bc820 */ /* 0x000fe20000400000 */
[----:B------:R-:W-:-:S03]  /*3100*/  F2FP.F16.F32.PACK_AB R68, R8, R21 ;  /* 0x000000150844723e */ /* 0x000fc600000000ff */
[----:B------:R4:W5:Y:S01]  /*3110*/  MUFU.EX2 R30, R26 ;  /* 0x0000001a001e7308 */ /* 0x0009620000000800 */
[----:B-1----:R-:W-:Y:S01]  /*3120*/  @!P2 FMUL R14, R14, R14 ;  /* 0x0000000e0e0ea220 */ /* 0x002fe20000400000 */
[----:B------:R-:W-:Y:S01]  /*3130*/  FSETP.GEU.AND P2, PT, R34, -126, PT ;  /* 0xc2fc00002200780b */ /* 0x000fe20003f4e000 */
[----:B------:R-:W-:Y:S01]  /*3140*/  @!P5 FMUL R40, R40, 0.5 ;  /* 0x3f0000002828d820 */ /* 0x000fe20000400000 */
[----:B--2---:R-:W-:Y:S01]  /*3150*/  FMUL R52, R18, UR11 ;  /* 0x0000000b12347c20 */ /* 0x004fe20008400000 */
[----:B------:R-:W-:-:S03]  /*3160*/  FADD R18, R33, R8 ;  /* 0x0000000821127221 */ /* 0x000fc60000000000 */
[----:B------:R1:W2:Y:S01]  /*3170*/  MUFU.EX2 R41, R27 ;  /* 0x0000001b00297308 */ /* 0x0002a20000000800 */
[----:B----4-:R-:W-:Y:S01]  /*3180*/  FFMA R26, R35, UR11, -R20 ;  /* 0x0000000b231a7c23 */ /* 0x010fe20008000814 */
[----:B---3--:R-:W-:Y:S01]  /*3190*/  @!P6 FMUL R23, R23, R23 ;  /* 0x000000171717e220 */ /* 0x008fe20000400000 */
[----:B------:R-:W-:-:S04]  /*31a0*/  FSETP.GEU.AND P6, PT, R31, -126, PT ;  /* 0xc2fc00001f00780b */ /* 0x000fc80003fce000 */
[----:B------:R-:W-:Y:S01]  /*31b0*/  @!P2 FMUL R34, R34, 0.5 ;  /* 0x3f0000002222a820 */ /* 0x000fe20000400000 */
[----:B------:R-:W3:Y:S01]  /*31c0*/  MUFU.EX2 R40, R40 ;  /* 0x0000002800287308 */ /* 0x000ee20000000800 */
[----:B-----5:R-:W-:Y:S01]  /*31d0*/  @!P3 FMUL R30, R30, R30 ;  /* 0x0000001e1e1eb220 */ /* 0x020fe20000400000 */
[----:B------:R-:W-:Y:S01]  /*31e0*/  FSETP.GEU.AND P3, PT, R26, -126, PT ;  /* 0xc2fc00001a00780b */ /* 0x000fe20003f6e000 */
[----:B-1----:R-:W-:Y:S01]  /*31f0*/  FFMA R27, R39, UR11, -R20 ;  /* 0x0000000b271b7c23 */ /* 0x002fe20008000814 */
[----:B------:R-:W-:-:S04]  /*3200*/  F2FP.F16.F32.PACK_AB R70, R14, R23 ;  /* 0x000000170e46723e */ /* 0x000fc800000000ff */
[----:B------:R-:W-:Y:S01]  /*3210*/  @!P6 FMUL R31, R31, 0.5 ;  /* 0x3f0000001f1fe820 */ /* 0x000fe20000400000 */
[----:B--2---:R-:W-:Y:S01]  /*3220*/  @!P4 FMUL R41, R41, R41 ;  /* 0x000000292929c220 */ /* 0x004fe20000400000 */
[----:B------:R-:W-:Y:S01]  /*3230*/  FSETP.GEU.AND P4, PT, R38, -126, PT ;  /* 0xc2fc00002600780b */ /* 0x000fe20003f8e000 */
[----:B------:R-:W1:Y:S04]  /*3240*/  MUFU.EX2 R34, R34 ;  /* 0x0000002200227308 */ /* 0x000e680000000800 */
[----:B------:R-:W-:Y:S01]  /*3250*/  @!P3 FMUL R26, R26, 0.5 ;  /* 0x3f0000001a1ab820 */ /* 0x000fe20000400000 */
[----:B---3--:R-:W-:Y:S01]  /*3260*/  @!P5 FMUL R40, R40, R40 ;  /* 0x000000282828d220 */ /* 0x008fe20000400000 */
[----:B------:R-:W-:Y:S02]  /*3270*/  FSETP.GEU.AND P5, PT, R27, -126, PT ;  /* 0xc2fc00001b00780b */ /* 0x000fe40003fae000 */
[----:B------:R2:W3:Y:S04]  /*3280*/  MUFU.EX2 R35, R31 ;  /* 0x0000001f00237308 */ /* 0x0004e80000000800 */
[----:B------:R-:W-:-:S04]  /*3290*/  @!P4 FMUL R38, R38, 0.5 ;  /* 0x3f0000002626c820 */ /* 0x000fc80000400000 */
[----:B------:R4:W5:Y:S01]  /*32a0*/  MUFU.EX2 R39, R26 ;  /* 0x0000001a00277308 */ /* 0x0009620000000800 */
[----:B--2---:R-:W-:Y:S01]  /*32b0*/  FFMA R31, R43, UR11, -R20 ;  /* 0x0000000b2b1f7c23 */ /* 0x004fe20008000814 */
[----:B-1----:R-:W-:Y:S01]  /*32c0*/  @!P2 FMUL R34, R34, R34 ;  /* 0x000000222222a220 */ /* 0x002fe20000400000 */
[----:B------:R-:W-:-:S03]  /*32d0*/  @!P5 FMUL R27, R27, 0.5 ;  /* 0x3f0000001b1bd820 */ /* 0x000fc60000400000 */
[----:B------:R-:W-:Y:S02]  /*32e0*/  FSETP.GEU.AND P2, PT, R31, -126, PT ;  /* 0xc2fc00001f00780b */ /* 0x000fe40003f4e000 */
[----:B------:R1:W2:Y:S01]  /*32f0*/  MUFU.EX2 R43, R27 ;  /* 0x0000001b002b7308 */ /* 0x0002a20000000800 */
[----:B---3--:R-:W-:Y:S01]  /*3300*/  @!P6 FMUL R35, R35, R35 ;  /* 0x000000232323e220 */ /* 0x008fe20000400000 */
[----:B------:R-:W-:Y:S01]  /*3310*/  FSETP.GEU.AND P6, PT, R42, -126, PT ;  /* 0xc2fc00002a00780b */ /* 0x000fe20003fce000 */
[----:B----4-:R-:W-:Y:S01]  /*3320*/  FFMA R26, R47, UR11, -R20 ;  /* 0x0000000b2f1a7c23 */ /* 0x010fe20008000814 */
[----:B------:R-:W-:-:S04]  /*3330*/  FADD R20, R37, R14 ;  /* 0x0000000e25147221 */ /* 0x000fc80000000000 */
[----:B------:R-:W3:Y:S01]  /*3340*/  MUFU.EX2 R38, R38 ;  /* 0x0000002600267308 */ /* 0x000ee20000000800 */
[----:B-----5:R-:W-:Y:S01]  /*3350*/  @!P3 FMUL R39, R39, R39 ;  /* 0x000000272727b220 */ /* 0x020fe20000400000 */
[----:B------:R-:W-:Y:S01]  /*3360*/  FSETP.GEU.AND P3, PT, R46, -126, PT ;  /* 0xc2fc00002e00780b */ /* 0x000fe20003f6e000 */
[----:B------:R-:W-:Y:S01]  /*3370*/  @!P2 FMUL R31, R31, 0.5 ;  /* 0x3f0000001f1fa820 */ /* 0x000fe20000400000 */
[----:B-1----:R-:W-:-:S03]  /*3380*/  FADD R27, R36, R23 ;  /* 0x00000017241b7221 */ /* 0x002fc60000000000 */
[----:B------:R-:W-:Y:S01]  /*3390*/  @!P6 FMUL R42, R42, 0.5 ;  /* 0x3f0000002a2ae820 */ /* 0x000fe20000400000 */
[----:B------:R1:W4:Y:S01]  /*33a0*/  MUFU.EX2 R44, R31 ;  /* 0x0000001f002c7308 */ /* 0x0003220000000800 */
[----:B--2---:R-:W-:Y:S01]  /*33b0*/  @!P5 FMUL R43, R43, R43 ;  /* 0x0000002b2b2bd220 */ /* 0x004fe20000400000 */
[----:B------:R-:W-:-:S05]  /*33c0*/  FSETP.GEU.AND P5, PT, R51, -126, PT ;  /* 0xc2fc00003300780b */ /* 0x000fca0003fae000 */
[----:B------:R-:W-:Y:S01]  /*33d0*/  @!P3 FMUL R46, R46, 0.5 ;  /* 0x3f0000002e2eb820 */ /* 0x000fe20000400000 */
[----:B------:R-:W2:Y:S01]  /*33e0*/  MUFU.EX2 R45, R42 ;  /* 0x0000002a002d7308 */ /* 0x000ea20000000800 */
[----:B---3--:R-:W-:Y:S01]  /*33f0*/  @!P4 FMUL R38, R38, R38 ;  /* 0x000000262626c220 */ /* 0x008fe20000400000 */
[----:B------:R-:W-:Y:S01]  /*3400*/  FSETP.GEU.AND P4, PT, R26, -126, PT ;  /* 0xc2fc00001a00780b */ /* 0x000fe20003f8e000 */
[----:B-1----:R-:W-:Y:S01]  /*3410*/  FADD R31, R11, R20 ;  /* 0x000000140b1f7221 */ /* 0x002fe20000000000 */
[----:B------:R-:W-:Y:S01]  /*3420*/  FADD R11, R24, R13 ;  /* 0x0000000d180b7221 */ /* 0x000fe20000000000 */
[----:B------:R-:W-:Y:S01]  /*3430*/  FADD R20, R32, R21 ;  /* 0x0000001520147221 */ /* 0x000fe20000000000 */
[----:B------:R-:W-:Y:S01]  /*3440*/  F2FP.F16.F32.PACK_AB R24, R25, R24 ;  /* 0x000000181918723e */ /* 0x000fe200000000ff */
[----:B------:R-:W-:Y:S01]  /*3450*/  @!P5 FMUL R51, R51, 0.5 ;  /* 0x3f0000003333d820 */ /* 0x000fe20000400000 */
[----:B------:R-:W1:Y:S01]  /*3460*/  MUFU.EX2 R47, R46 ;  /* 0x0000002e002f7308 */ /* 0x000e620000000800 */
[----:B----4-:R-:W-:Y:S01]  /*3470*/  @!P2 FMUL R44, R44, R44 ;  /* 0x0000002c2c2ca220 */ /* 0x010fe20000400000 */
[----:B------:R-:W-:Y:S01]  /*3480*/  FSETP.GEU.AND P2, PT, R54, -126, PT ;  /* 0xc2fc00003600780b */ /* 0x000fe20003f4e000 */
[----:B------:R-:W-:Y:S01]  /*3490*/  FADD R11, R11, R20 ;  /* 0x000000140b0b7221 */ /* 0x000fe20000000000 */
[----:B------:R-:W-:-:S03]  /*34a0*/  F2FP.F16.F32.PACK_AB R25, R41, R30 ;  /* 0x0000001e2919723e */ /* 0x000fc600000000ff */
[----:B------:R-:W-:Y:S01]  /*34b0*/  @!P4 FMUL R26, R26, 0.5 ;  /* 0x3f0000001a1ac820 */ /* 0x000fe20000400000 */
[----:B------:R-:W3:Y:S01]  /*34c0*/  MUFU.EX2 R48, R51 ;  /* 0x0000003300307308 */ /* 0x000ee20000000800 */
[----:B--2---:R-:W-:Y:S01]  /*34d0*/  @!P6 FMUL R45, R45, R45 ;  /* 0x0000002d2d2de220 */ /* 0x004fe20000400000 */
[----:B------:R-:W-:-:S05]  /*34e0*/  FSETP.GEU.AND P6, PT, R50, -126, PT ;  /* 0xc2fc00003200780b */ /* 0x000fca0003fce000 */
[----:B------:R-:W-:Y:S01]  /*34f0*/  @!P2 FMUL R54, R54, 0.5 ;  /* 0x3f0000003636a820 */ /* 0x000fe20000400000 */
[----:B------:R2:W4:Y:S01]  /*3500*/  MUFU.EX2 R42, R26 ;  /* 0x0000001a002a7308 */ /* 0x0005220000000800 */
[----:B-1----:R-:W-:Y:S01]  /*3510*/  @!P3 FMUL R47, R47, R47 ;  /* 0x0000002f2f2fb220 */ /* 0x002fe20000400000 */
[----:B------:R-:W-:-:S03]  /*3520*/  FSETP.GEU.AND P3, PT, R55, -126, PT ;  /* 0xc2fc00003700780b */ /* 0x000fc60003f6e000 */
[----:B------:R-:W-:Y:S02]  /*3530*/  FADD R20, R40, R47 ;  /* 0x0000002f28147221 */ /* 0x000fe40000000000 */
[----:B------:R-:W-:Y:S01]  /*3540*/  @!P6 FMUL R50, R50, 0.5 ;  /* 0x3f0000003232e820 */ /* 0x000fe20000400000 */
[----:B------:R-:W1:Y:S01]  /*3550*/  MUFU.EX2 R51, R54 ;  /* 0x0000003600337308 */ /* 0x000e620000000800 */
[----:B---3--:R-:W-:Y:S01]  /*3560*/  @!P5 FMUL R48, R48, R48 ;  /* 0x000000303030d220 */ /* 0x008fe20000400000 */
[----:B------:R-:W-:Y:S01]  /*3570*/  FSETP.GEU.AND P5, PT, R52, -126, PT ;  /* 0xc2fc00003400780b */ /* 0x000fe20003fae000 */
[----:B--2---:R-:W-:Y:S01]  /*3580*/  FADD R26, R9, R18 ;  /* 0x00000012091a7221 */ /* 0x004fe20000000000 */
[----:B------:R-:W-:Y:S01]  /*3590*/  FADD R18, R28, R15 ;  /* 0x0000000f1c127221 */ /* 0x000fe20000000000 */
[----:B------:R-:W-:Y:S02]  /*35a0*/  FADD R53, R39, R48 ;  /* 0x0000003027357221 */ /* 0x000fe40000000000 */
[----:B------:R-:W-:Y:S01]  /*35b0*/  @!P3 FMUL R55, R55, 0.5 ;  /* 0x3f0000003737b820 */ /* 0x000fe20000400000 */
[----:B------:R2:W3:Y:S01]  /*35c0*/  MUFU.EX2 R49, R50 ;  /* 0x0000003200317308 */ /* 0x0004e20000000800 */
[----:B----4-:R-:W-:Y:S01]  /*35d0*/  @!P4 FMUL R42, R42, R42 ;  /* 0x0000002a2a2ac220 */ /* 0x010fe20000400000 */
[----:B------:R-:W-:Y:S01]  /*35e0*/  FSETP.GEU.AND P4, PT, R6, -126, PT ;  /* 0xc2fc00000600780b */ /* 0x000fe20003f8e000 */
[----:B------:R-:W-:Y:S01]  /*35f0*/  FADD R18, R18, R27 ;  /* 0x0000001b12127221 */ /* 0x000fe20000000000 */
[----:B------:R-:W-:Y:S01]  /*3600*/  FADD R26, R26, R31 ;  /* 0x0000001f1a1a7221 */ /* 0x000fe20000000000 */
[----:B------:R-:W-:Y:S01]  /*3610*/  FADD R27, R35, R42 ;  /* 0x0000002a231b7221 */ /* 0x000fe20000000000 */
[----:B------:R-:W-:Y:S01]  /*3620*/  F2FP.F16.F32.PACK_AB R31, R43, R38 ;  /* 0x000000262b1f723e */ /* 0x000fe200000000ff */
[----:B------:R-:W-:Y:S01]  /*3630*/  @!P5 FMUL R52, R52, 0.5 ;  /* 0x3f0000003434d820 */ /* 0x000fe20000400000 */
[----:B------:R4:W5:Y:S01]  /*3640*/  MUFU.EX2 R46, R55 ;  /* 0x00000037002e7308 */ /* 0x0009620000000800 */
[----:B--2---:R-:W-:Y:S01]  /*3650*/  FADD R50, R41, R44 ;  /* 0x0000002c29327221 */ /* 0x004fe20000000000 */
[----:B-1----:R-:W-:Y:S01]  /*3660*/  @!P2 FMUL R51, R51, R51 ;  /* 0x000000333333a220 */ /* 0x002fe20000400000 */
[----:B------:R-:W-:-:S02]  /*3670*/  FADD R11, R11, R18 ;  /* 0x000000120b0b7221 */ /* 0x000fc40000000000 */
[----:B------:R-:W-:Y:S02]  /*3680*/  FADD R54, R50, R53 ;  /* 0x0000003532367221 */ /* 0x000fe40000000000 */
[----:B------:R-:W-:Y:S01]  /*3690*/  @!P4 FMUL R6, R6, 0.5 ;  /* 0x3f0000000606c820 */ /* 0x000fe20000400000 */
[----:B------:R-:W1:Y:S01]  /*36a0*/  MUFU.EX2 R52, R52 ;  /* 0x0000003400347308 */ /* 0x000e620000000800 */
[----:B---3--:R-:W-:Y:S01]  /*36b0*/  @!P6 FMUL R49, R49, R49 ;  /* 0x000000313131e220 */ /* 0x008fe20000400000 */
[----:B----4-:R-:W-:Y:S01]  /*36c0*/  FADD R55, R38, R51 ;  /* 0x0000003326377221 */ /* 0x010fe20000000000 */
[----:B------:R-:W-:Y:S02]  /*36d0*/  FADD R26, R11, R26 ;  /* 0x0000001a0b1a7221 */ /* 0x000fe40000000000 */
[----:B------:R-:W-:Y:S01]  /*36e0*/  FADD R53, R34, R49 ;  /* 0x0000003122357221 */ /* 0x000fe20000000000 */
[----:B------:R-:W-:Y:S01]  /*36f0*/  FADD R55, R20, R55 ;  /* 0x0000003714377221 */ /* 0x000fe20000000000 */
[----:B------:R-:W-:Y:S01]  /*3700*/  SHF.L.U32 R20, R65, 0x1f, RZ ;  /* 0x0000001f41147819 */ /* 0x000fe200000006ff */
[----:B------:R2:W3:Y:S01]  /*3710*/  MUFU.EX2 R9, R6 ;  /* 0x0000000600097308 */ /* 0x0004e20000000800 */
[----:B-----5:R-:W-:Y:S01]  /*3720*/  @!P3 FMUL R46, R46, R46 ;  /* 0x0000002e2e2eb220 */ /* 0x020fe20000400000 */
[----:B------:R-:W-:Y:S01]  /*3730*/  F2FP.F16.F32.PACK_AB R69, R48, R49 ;  /* 0x000000313045723e */ /* 0x000fe200000000ff */
[----:B------:R4:W4:Y:S02]  /*3740*/  SYNCS.PHASECHK.TRANS64.TRYWAIT P2, [UR6+0x4a00], R20 ;  /* 0x004a0014ff0075a7 */ /* 0x0009240008040146 */
[----:B------:R-:W-:Y:S01]  /*3750*/  FADD R50, R43, R46 ;  /* 0x0000002e2b327221 */ /* 0x000fe20000000000 */
[----:B--2---:R-:W-:-:S03]  /*3760*/  FADD R6, R30, R45 ;  /* 0x0000002d1e067221 */ /* 0x004fc60000000000 */
[----:B------:R-:W-:Y:S01]  /*3770*/  FADD R27, R27, R50 ;  /* 0x000000321b1b7221 */ /* 0x000fe20000000000 */
[----:B-1----:R-:W-:Y:S01]  /*3780*/  @!P5 FMUL R52, R52, R52 ;  /* 0x000000343434d220 */ /* 0x002fe20000400000 */
[----:B------:R-:W-:Y:S01]  /*3790*/  F2FP.F16.F32.PACK_AB R30, R37, R36 ;  /* 0x00000024251e723e */ /* 0x000fe200000000ff */
[----:B------:R-:W-:Y:S01]  /*37a0*/  FADD R6, R6, R53 ;  /* 0x0000003506067221 */ /* 0x000fe20000000000 */
[----:B------:R-:W-:Y:S01]  /*37b0*/  FADD R27, R54, R27 ;  /* 0x0000001b361b7221 */ /* 0x000fe20000000000 */
[-C--:B------:R-:W-:Y:S01]  /*37c0*/  FMUL R58, R58, R52.reuse ;  /* 0x000000343a3a7220 */ /* 0x080fe20000400000 */
[-C--:B------:R-:W-:Y:S01]  /*37d0*/  FMUL R59, R59, R52.reuse ;  /* 0x000000343b3b7220 */ /* 0x080fe20000400000 */
[----:B------:R-:W-:Y:S01]  /*37e0*/  FADD R6, R6, R55 ;  /* 0x0000003706067221 */ /* 0x000fe20000000000 */
[----:B---3--:R-:W-:Y:S01]  /*37f0*/  @!P4 FMUL R9, R9, R9 ;  /* 0x000000090909c220 */ /* 0x008fe20000400000 */
[-C--:B------:R-:W-:Y:S01]  /*3800*/  FMUL R62, R62, R52.reuse ;  /* 0x000000343e3e7220 */ /* 0x080fe20000400000 */
[----:B------:R-:W-:Y:S01]  /*3810*/  FMUL R63, R63, R52 ;  /* 0x000000343f3f7220 */ /* 0x000fe20000400000 */
[----:B------:R-:W-:Y:S01]  /*3820*/  FADD R27, R6, R27 ;  /* 0x0000001b061b7221 */ /* 0x000fe20000000000 */
[----:B------:R-:W-:Y:S01]  /*3830*/  FFMA R0, R9, R0, R26 ;  /* 0x0000000009007223 */ /* 0x000fe2000000001a */
[----:B------:R-:W-:Y:S01]  /*3840*/  F2FP.F16.F32.PACK_AB R26, R29, R28 ;  /* 0x0000001c1d1a723e */ /* 0x000fe200000000ff */
[----:B------:R-:W-:Y:S01]  /*3850*/  FMUL R56, R56, R9 ;  /* 0x0000000938387220 */ /* 0x000fe20000400000 */
[----:B------:R-:W-:Y:S01]  /*3860*/  FFMA R3, R52, R3, R27 ;  /* 0x0000000334037223 */ /* 0x000fe2000000001b */
[----:B------:R-:W-:Y:S01]  /*3870*/  F2FP.F16.F32.PACK_AB R27, R35, R40 ;  /* 0x00000028231b723e */ /* 0x000fe200000000ff */
[-C--:B------:R-:W-:Y:S01]  /*3880*/  FMUL R57, R57, R9.reuse ;  /* 0x0000000939397220 */ /* 0x080fe20000400000 */
[----:B------:R-:W-:Y:S01]  /*3890*/  F2FP.F16.F32.PACK_AB R28, R33, R32 ;  /* 0x00000020211c723e */ /* 0x000fe200000000ff */
[-C--:B------:R-:W-:Y:S01]  /*38a0*/  FMUL R60, R60, R9.reuse ;  /* 0x000000093c3c7220 */ /* 0x080fe20000400000 */
[----:B------:R-:W-:Y:S01]  /*38b0*/  F2FP.F16.F32.PACK_AB R29, R39, R34 ;  /* 0x00000022271d723e */ /* 0x000fe200000000ff */
[----:B------:R-:W-:Y:S01]  /*38c0*/  FMUL R61, R61, R9 ;  /* 0x000000093d3d7220 */ /* 0x000fe20000400000 */
[----:B------:R-:W-:-:S02]  /*38d0*/  F2FP.F16.F32.PACK_AB R32, R10, R13 ;  /* 0x0000000d0a20723e */ /* 0x000fc400000000ff */
[----:B------:R-:W-:Y:S02]  /*38e0*/  F2FP.F16.F32.PACK_AB R33, R44, R45 ;  /* 0x0000002d2c21723e */ /* 0x000fe400000000ff */
[----:B------:R-:W-:Y:S02]  /*38f0*/  F2FP.F16.F32.PACK_AB R34, R12, R15 ;  /* 0x0000000f0c22723e */ /* 0x000fe400000000ff */
[----:B------:R-:W-:Y:S01]  /*3900*/  F2FP.F16.F32.PACK_AB R35, R42, R47 ;  /* 0x0000002f2a23723e */ /* 0x000fe200000000ff */
[----:B------:R-:W-:Y:S06]  /*3910*/  @!P0 BRA `(.L_x_29) ;  /* 0x0000000000048947 */ /* 0x000fec0003800000 */
[----:B------:R-:W-:Y:S01]  /*3920*/  BPT.TRAP 0x1 ;  /* 0x000000040000795c */ /* 0x000fe20000300000 */
.L_x_29:
[----:B----4-:R-:W-:Y:S05]  /*3930*/  @P2 BRA `(.L_x_30) ;  /* 0x0000000000082947 */ /* 0x010fea0003800000 */
[----:B------:R-:W1:Y:S02]  /*3940*/  SYNCS.PHASECHK.TRANS64.TRYWAIT P2, [UR6+0x4a00], R20 ;  /* 0x004a0014ff0075a7 */ /* 0x000e640008040146 */
[----:B-1----:R-:W-:Y:S05]  /*3950*/  @!P2 BRA `(.L_x_31) ;  /* 0x0000002c0064a947 */ /* 0x002fea0003800000 */
.L_x_30:
[----:B------:R-:W-:Y:S01]  /*3960*/  ULEA UR9, UR47, UR51, 0x7 ;  /* 0x000000332f097291 */ /* 0x000fe2000f8e383f */
[----:B------:R-:W-:Y:S01]  /*3970*/  WARPGROUP.ARRIVE ;  /* 0x00000000000079c5 */ /* 0x000fe20000000000 */
[----:B------:R-:W-:Y:S01]  /*3980*/  UMOV UR7, 0xc0000010 ;  /* 0xc000001000077882 */ /* 0x000fe20000000000 */
[----:B------:R-:W-:-:S04]  /*3990*/  F2FP.F16.F32.PACK_AB R71, R46, R51 ;  /* 0x000000332e47723e */ /* 0x000fc800000000ff */
[----:B------:R-:W-:Y:S02]  /*39a0*/  UMOV UR6, UR9 ;  /* 0x0000000900067c82 */ /* 0x000fe40008000000 */
        /* <DEDUP_REMOVED lines=19> */
.L_x_32:
[----:B------:R-:W-:-:S04]  /*3ae0*/  ULEA UR6, UR8, UR50, 0x3 ;  /* 0x0000003208067291 */ /* 0x000fc8000f8e183f */
[----:B------:R-:W-:-:S04]  /*3af0*/  UIADD3 UR6, UR6, 0x4a28, URZ ;  /* 0x00004a2806067890 */ /* 0x000fc8000fffe03f */
[----:B------:R-:W-:-:S09]  /*3b00*/  UPRMT UR6, URZ, 0x654, UR6 ;  /* 0x000006543f067896 */ /* 0x000fd20008000006 */
[----:B------:R-:W-:Y:S01]  /*3b10*/  SYNCS.ARRIVE.TRANS64.RED.A1T0 RZ, [UR6], RZ ;  /* 0x000000ffffff79a7 */ /* 0x000fe20008100406 */
[----:B------:R-:W-:Y:S05]  /*3b20*/  @P1 BRA `(.L_x_33) ;  /* 0x0000000000041947 */ /* 0x000fea0003800000 */
[----:B------:R-:W-:Y:S01]  /*3b30*/  BPT.TRAP 0x1 ;  /* 0x000000040000795c */ /* 0x000fe20000300000 */
.L_x_33:
[----:B------:R-:W-:-:S04]  /*3b40*/  UIADD3 UR8, UR8, 0x1, URZ ;  /* 0x0000000108087890 */ /* 0x000fc8000fffe03f */
[----:B------:R-:W-:-:S04]  /*3b50*/  UISETP.NE.AND UP0, UPT, UR8, 0x5, UPT ;  /* 0x000000050800788c */ /* 0x000fc8000bf05270 */
[----:B------:R-:W-:Y:S01]  /*3b60*/  USEL UR8, UR8, URZ, UP0 ;  /* 0x0000003f08087287 */ /* 0x000fe20008000000 */
[----:B------:R-:W-:Y:S11]  /*3b70*/  @!P0 BRA `(.L_x_34) ;  /* 0x0000000000048947 */ /* 0x000ff60003800000 */
[----:B------:R-:W-:Y:S01]  /*3b80*/  BPT.TRAP 0x1 ;  /* 0x000000040000795c */ /* 0x000fe20000300000 */
.L_x_34:
[----:B------:R-:W-:-:S04]  /*3b90*/  ULEA UR6, UR8, UR50, 0x3 ;  /* 0x0000003208067291 */ /* 0x000fc8000f8e183f */
[----:B------:R-:W-:-:S04]  /*3ba0*/  UIADD3 UR6, UR6, 0x4a28, URZ ;  /* 0x00004a2806067890 */ /* 0x000fc8000fffe03f */
[----:B------:R-:W-:-:S09]  /*3bb0*/  UPRMT UR6, URZ, 0x654, UR6 ;  /* 0x000006543f067896 */ /* 0x000fd20008000006 */
[----:B------:R-:W-:Y:S01]  /*3bc0*/  SYNCS.ARRIVE.TRANS64.RED.A1T0 RZ, [UR6], RZ ;  /* 0x000000ffffff79a7 */ /* 0x000fe20008100406 */
[----:B------:R-:W-:Y:S05]  /*3bd0*/  @P1 BRA `(.L_x_35) ;  /* 0x0000000000041947 */ /* 0x000fea0003800000 */
[----:B------:R-:W-:Y:S01]  /*3be0*/  BPT.TRAP 0x1 ;  /* 0x000000040000795c */ /* 0x000fe20000300000 */
.L_x_35:
[----:B------:R-:W-:Y:S01]  /*3bf0*/  UIADD3 UR47, UR47, 0x1, URZ ;  /* 0x000000012f2f7890 */ /* 0x000fe2000fffe03f */
[C---:B------:R-:W-:Y:S01]  /*3c00*/  ISETP.GT.AND P2, PT, R7.reuse, 0x2, PT ;  /* 0x000000020700780c */ /* 0x040fe20003f44270 */
[----:B------:R-:W-:Y:S01]  /*3c10*/  UIADD3 UR8, UR8, 0x1, URZ ;  /* 0x0000000108087890 */ /* 0x000fe2000fffe03f */
[----:B------:R-:W-:Y:S01]  /*3c20*/  VIADD R7, R7, 0xffffffff ;  /* 0xffffffff07077836 */ /* 0x000fe20000000000 */
[----:B------:R-:W-:Y:S01]  /*3c30*/  UISETP.NE.AND UP1, UPT, UR47, 0x5, UPT ;  /* 0x000000052f00788c */ /* 0x000fe2000bf25270 */
[----:B-1----:R-:W-:Y:S01]  /*3c40*/  IMAD.MOV.U32 R9, RZ, RZ, R4 ;  /* 0x000000ffff097224 */ /* 0x002fe200078e0004 */
[----:B------:R-:W-:Y:S01]  /*3c50*/  UISETP.NE.AND UP0, UPT, UR8, 0x5, UPT ;  /* 0x000000050800788c */ /* 0x000fe2000bf05270 */
[----:B------:R-:W-:Y:S01]  /*3c60*/  IMAD.MOV.U32 R11, RZ, RZ, R5 ;  /* 0x000000ffff0b7224 */ /* 0x000fe200078e0005 */
[----:B------:R-:W-:Y:S02]  /*3c70*/  USEL UR6, URZ, 0x1, UP1 ;  /* 0x000000013f067887 */ /* 0x000fe40008800000 */
[----:B------:R-:W-:-:S02]  /*3c80*/  USEL UR8, UR8, URZ, UP0 ;  /* 0x0000003f08087287 */ /* 0x000fc40008000000 */
[----:B------:R-:W-:Y:S02]  /*3c90*/  USEL UR47, UR47, URZ, UP1 ;  /* 0x0000003f2f2f7287 */ /* 0x000fe40008800000 */
[----:B------:R-:W-:Y:S01]  /*3ca0*/  LOP3.LUT R18, R65, UR6, RZ, 0x3c, !PT ;  /* 0x0000000641127c12 */ /* 0x000fe2000f8e3cff */
[----:B------:R-:W-:Y:S09]  /*3cb0*/  @P2 BRA `(.L_x_36) ;  /* 0xffffffe8007c2947 */ /* 0x000ff2000383ffff */
.L_x_25:
[----:B------:R-:W-:-:S04]  /*3cc0*/  ULOP3.LUT UR4, UR49, 0x1, URZ, 0xfc, !UPT ;  /* 0x0000000131047892 */ /* 0x000fc8000f8efc3f */
[----:B------:R-:W-:-:S06]  /*3cd0*/  UISETP.NE.AND UP0, UPT, UR4, 0x3, UPT ;  /* 0x000000030400788c */ /* 0x000fcc000bf05270 */
[----:B------:R-:W-:-:S13]  /*3ce0*/  PLOP3.LUT P2, PT, PT, PT, UP0, 0x80, 0x0 ;  /* 0x000000000000781c */ /* 0x000fda0003f4f008 */
[----:B------:R-:W-:Y:S05]  /*3cf0*/  @!P2 BRA `(.L_x_37) ;  /* 0x000000000004a947 */ /* 0x000fea0003800000 */
[----:B------:R-:W-:Y:S01]  /*3d00*/  BPT.TRAP 0x1 ;  /* 0x000000040000795c */ /* 0x000fe20000300000 */
.L_x_37:
[----:B------:R-:W-:Y:S02]  /*3d10*/  UISETP.GT.U32.AND UP0, UPT, UR49, 0x1, UPT ;  /* 0x000000013100788c */ /* 0x000fe4000bf04070 */
[----:B------:R-:W-:-:S04]  /*3d20*/  ULEA UR4, UR45, UR50, 0x3 ;  /* 0x000000322d047291 */ /* 0x000fc8000f8e183f */
[----:B------:R-:W-:Y:S01]  /*3d30*/  UIADD3 UR4, UR4, 0x4a60, URZ ;  /* 0x00004a6004047890 */ /* 0x000fe2000fffe03f */
[----:B------:R-:W-:-:S03]  /*3d40*/  PLOP3.LUT P2, PT, PT, PT, UP0, 0x80, 0x0 ;  /* 0x000000000000781c */ /* 0x000fc60003f4f008 */
[----:B------:R-:W-:-:S09]  /*3d50*/  UPRMT UR4, URZ, 0x654, UR4 ;  /* 0x000006543f047896 */ /* 0x000fd20008000004 */
[----:B------:R-:W-:Y:S01]  /*3d60*/  SYNCS.ARRIVE.TRANS64.RED.A1T0 RZ, [UR4], RZ ;  /* 0x000000ffffff79a7 */ /* 0x000fe20008100404 */
[----:B------:R-:W-:Y:S05]  /*3d70*/  @P2 BRA `(.L_x_38) ;  /* 0x0000000000042947 */ /* 0x000fea0003800000 */
[----:B------:R-:W-:Y:S01]  /*3d80*/  BPT.TRAP 0x1 ;  /* 0x000000040000795c */ /* 0x000fe20000300000 */
.L_x_38:
[----:B------:R-:W-:Y:S05]  /*3d90*/  @!P0 BRA `(.L_x_39) ;  /* 0x0000000000048947 */ /* 0x000fea0003800000 */
[----:B------:R-:W-:Y:S01]  /*3da0*/  BPT.TRAP 0x1 ;  /* 0x000000040000795c */ /* 0x000fe20000300000 */
.L_x_39:
[----:B------:R-:W-:-:S04]  /*3db0*/  ULEA UR8, UR8, UR50, 0x3 ;  /* 0x0000003208087291 */ /* 0x000fc8000f8e183f */
[----:B------:R-:W-:-:S04]  /*3dc0*/  UIADD3 UR8, UR8, 0x4a28, URZ ;  /* 0x00004a2808087890 */ /* 0x000fc8000fffe03f */
[----:B------:R-:W-:-:S09]  /*3dd0*/  UPRMT UR8, URZ, 0x654, UR8 ;  /* 0x000006543f087896 */ /* 0x000fd20008000008 */
[----:B------:R-:W-:Y:S01]  /*3de0*/  SYNCS.ARRIVE.TRANS64.RED.A1T0 RZ, [UR8], RZ ;  /* 0x000000ffffff79a7 */ /* 0x000fe20008100408 */
[----:B------:R-:W-:Y:S05]  /*3df0*/  @P1 BRA `(.L_x_40) ;  /* 0x0000000000041947 */ /* 0x000fea0003800000 */
[----:B------:R-:W-:Y:S01]  /*3e00*/  BPT.TRAP 0x1 ;  /* 0x000000040000795c */ /* 0x000fe20000300000 */
.L_x_40:
[----:B------:R-:W1:Y:S01]  /*3e10*/  SHFL.BFLY PT, R7, R0, 0x1, 0x1f ;  /* 0x0c201f0000077f89 */ /* 0x000e6200000e0000 */
[----:B------:R-:W-:Y:S01]  /*3e20*/  BSSY B0, `(.L_x_41) ;  /* 0x0000023000007945 */ /* 0x000fe20003800000 */
[----:B------:R-:W-:Y:S01]  /*3e30*/  IMAD.MOV.U32 R9, RZ, RZ, 0x7f800000 ;  /* 0x7f800000ff097424 */ /* 0x000fe200078e00ff */
[----:B------:R-:W-:Y:S01]  /*3e40*/  MOV R11, 0x7f800000 ;  /* 0x7f800000000b7802 */ /* 0x000fe20000000f00 */
[----:B------:R-:W2:Y:S01]  /*3e50*/  SHFL.BFLY PT, R6, R3, 0x1, 0x1f ;  /* 0x0c201f0003067f89 */ /* 0x000ea200000e0000 */
[----:B------:R-:W-:Y:S02]  /*3e60*/  IMAD.MOV.U32 R10, RZ, RZ, 0x3f800000 ;  /* 0x3f800000ff0a7424 */ /* 0x000fe400078e00ff */
[----:B-1----:R-:W-:Y:S01]  /*3e70*/  FADD R7, R7, R0 ;  /* 0x0000000007077221 */ /* 0x002fe20000000000 */
[----:B--2---:R-:W-:-:S04]  /*3e80*/  FADD R15, R6, R3 ;  /* 0x00000003060f7221 */ /* 0x004fc80000000000 */
[----:B------:R-:W1:Y:S01]  /*3e90*/  SHFL.BFLY PT, R8, R7, 0x2, 0x1f ;  /* 0x0c401f0007087f89 */ /* 0x000e6200000e0000 */
[----:B------:R-:W-:-:S03]  /*3ea0*/  IMAD.MOV.U32 R6, RZ, RZ, 0x3f800000 ;  /* 0x3f800000ff067424 */ /* 0x000fc600078e00ff */
[----:B------:R-:W2:Y:S01]  /*3eb0*/  SHFL.BFLY PT, R20, R15, 0x2, 0x1f ;  /* 0x0c401f000f147f89 */ /* 0x000ea200000e0000 */
[C---:B-1----:R-:W-:Y:S01]  /*3ec0*/  FSETP.NE.AND P0, PT, R7.reuse, -R8, PT ;  /* 0x800000080700720b */ /* 0x042fe20003f05000 */
[----:B------:R-:W-:Y:S01]  /*3ed0*/  FADD R3, R7, R8 ;  /* 0x0000000807037221 */ /* 0x000fe20000000000 */
[----:B--2---:R-:W-:-:S11]  /*3ee0*/  FADD R8, R15, R20 ;  /* 0x000000140f087221 */ /* 0x004fd60000000000 */
[----:B------:R-:W-:Y:S05]  /*3ef0*/  @!P0 BRA `(.L_x_42) ;  /* 0x0000000000548947 */ /* 0x000fea0003800000 */
[----:B------:R-:W-:Y:S01]  /*3f00*/  VIADD R0, R3, 0x1800000 ;  /* 0x0180000003007836 */ /* 0x000fe20000000000 */
[----:B------:R-:W-:Y:S04]  /*3f10*/  BSSY B1, `(.L_x_43) ;  /* 0x000000c000017945 */ /* 0x000fe80003800000 */
[----:B------:R-:W-:-:S04]  /*3f20*/  LOP3.LUT R0, R0, 0x7f800000, RZ, 0xc0, !PT ;  /* 0x7f80000000007812 */ /* 0x000fc800078ec0ff */
[----:B------:R-:W-:-:S13]  /*3f30*/  ISETP.GT.U32.AND P0, PT, R0, 0x1ffffff, PT ;  /* 0x01ffffff0000780c */ /* 0x000fda0003f04070 */
[----:B------:R-:W-:Y:S05]  /*3f40*/  @P0 BRA `(.L_x_44) ;  /* 0x0000000000100947 */ /* 0x000fea0003800000 */
[----:B------:R-:W-:-:S07]  /*3f50*/  MOV R14, 0x3f70 ;  /* 0x00003f70000e7802 */ /* 0x000fce0000000f00 */
[----:B------:R-:W-:Y:S05]  /*3f60*/  CALL.REL.NOINC `($__internal_0_$__cuda_sm20_rcp_rn_f32_slowpath) ;  /* 0x0000002800f07944 */ /* 0x000fea0003c00000 */
[----:B------:R-:W-:Y:S01]  /*3f70*/  IMAD.MOV.U32 R6, RZ, RZ, R0 ;  /* 0x000000ffff067224 */ /* 0x000fe200078e0000 */
[----:B------:R-:W-:Y:S06]  /*3f80*/  BRA `(.L_x_45) ;  /* 0x0000000000107947 */ /* 0x000fec0003800000 */
.L_x_44:
[----:B------:R-:W1:Y:S02]  /*3f90*/  MUFU.RCP R6, R3 ;  /* 0x0000000300067308 */ /* 0x000e640000001000 */
[----:B-1----:R-:W-:-:S04]  /*3fa0*/  FFMA R0, R3, R6, -1 ;  /* 0xbf80000003007423 */ /* 0x002fc80000000006 */
[----:B------:R-:W-:-:S04]  /*3fb0*/  FADD.FTZ R7, -R0, -RZ ;  /* 0x800000ff00077221 */ /* 0x000fc80000010100 */
[----:B------:R-:W-:-:S07]  /*3fc0*/  FFMA R6, R6, R7, R6 ;  /* 0x0000000706067223 */ /* 0x000fce0000000006 */
.L_x_45:
[----:B------:R-:W-:Y:S05]  /*3fd0*/  BSYNC B1 ;  /* 0x0000000000017941 */ /* 0x000fea0003800000 */
.L_x_43:
[----:B------:R-:W-:Y:S01]  /*3fe0*/  FSETP.GEU.AND P0, PT, |R3|, 1.175494350822287508e-38, PT ;  /* 0x008000000300780b */ /* 0x000fe20003f0e200 */
[----:B------:R-:W-:-:S12]  /*3ff0*/  ULDC UR4, c[0x0][0x600] ;  /* 0x0001800000047ab9 */ /* 0x000fd80000000800 */
[----:B------:R-:W-:-:S04]  /*4000*/  @!P0 FMUL R3, R3, 16777216 ;  /* 0x4b80000003038820 */ /* 0x000fc80000400000 */
[----:B------:R-:W1:Y:S02]  /*4010*/  MUFU.LG2 R0, R3 ;  /* 0x0000000300007308 */ /* 0x000e640000000c00 */
[----:B-1----:R-:W-:-:S04]  /*4020*/  @!P0 FADD R0, R0, -24 ;  /* 0xc1c0000000008421 */ /* 0x002fc80000000000 */
[----:B------:R-:W-:-:S04]  /*4030*/  FMUL R11, R0, 0.69314718246459960938 ;  /* 0x3f317218000b7820 */ /* 0x000fc80000400000 */
[----:B------:R-:W-:-:S07]  /*4040*/  FFMA R11, R4, UR4, R11 ;  /* 0x00000004040b7c23 */ /* 0x000fce000800000b */
.L_x_42:
[----:B------:R-:W-:Y:S05]  /*4050*/  BSYNC B0 ;  /* 0x0000000000007941 */ /* 0x000fea0003800000 */
.L_x_41:
[----:B------:R-:W-:Y:S01]  /*4060*/  FSETP.NE.AND P0, PT, R15, -R20, PT ;  /* 0x800000140f00720b */ /* 0x000fe20003f05000 */
[----:B------:R-:W-:Y:S01]  /*4070*/  ULDC UR4, c[0x0][0x608] ;  /* 0x0001820000047ab9 */ /* 0x000fe20000000800 */
[----:B------:R-:W-:Y:S01]  /*4080*/  BSSY B0, `(.L_x_46) ;  /* 0x000001d000007945 */ /* 0x000fe20003800000 */
[----:B------:R-:W-:-:S04]  /*4090*/  FMUL R6, R6, UR4 ;  /* 0x0000000406067c20 */ /* 0x000fc80008400000 */
[-C--:B------:R-:W-:Y:S01]  /*40a0*/  FMUL R56, R56, R6.reuse ;  /* 0x0000000638387220 */ /* 0x080fe20000400000 */
[-C--:B------:R-:W-:Y:S01]  /*40b0*/  FMUL R26, R57, R6.reuse ;  /* 0x00000006391a7220 */ /* 0x080fe20000400000 */
[-C--:B------:R-:W-:Y:S01]  /*40c0*/  FMUL R60, R60, R6.reuse ;  /* 0x000000063c3c7220 */ /* 0x080fe20000400000 */
[----:B------:R-:W-:-:S03]  /*40d0*/  FMUL R28, R61, R6 ;  /* 0x000000063d1c7220 */ /* 0x000fc60000400000 */
[----:B------:R-:W-:Y:S05]  /*40e0*/  @!P0 BRA `(.L_x_47) ;  /* 0x0000000000588947 */ /* 0x000fea0003800000 */
[----:B------:R-:W-:Y:S01]  /*40f0*/  VIADD R0, R8, 0x1800000 ;  /* 0x0180000008007836 */ /* 0x000fe20000000000 */
[----:B------:R-:W-:Y:S04]  /*4100*/  BSSY B1, `(.L_x_48) ;  /* 0x000000d000017945 */ /* 0x000fe80003800000 */
[----:B------:R-:W-:-:S04]  /*4110*/  LOP3.LUT R0, R0, 0x7f800000, RZ, 0xc0, !PT ;  /* 0x7f80000000007812 */ /* 0x000fc800078ec0ff */
[----:B------:R-:W-:-:S13]  /*4120*/  ISETP.GT.U32.AND P0, PT, R0, 0x1ffffff, PT ;  /* 0x01ffffff0000780c */ /* 0x000fda0003f04070 */
[----:B------:R-:W-:Y:S05]  /*4130*/  @P0 BRA `(.L_x_49) ;  /* 0x0000000000140947 */ /* 0x000fea0003800000 */
[----:B------:R-:W-:Y:S01]  /*4140*/  IMAD.MOV.U32 R3, RZ, RZ, R8 ;  /* 0x000000ffff037224 */ /* 0x000fe200078e0008 */
[----:B------:R-:W-:-:S07]  /*4150*/  MOV R14, 0x4170 ;  /* 0x00004170000e7802 */ /* 0x000fce0000000f00 */
[----:B------:R-:W-:Y:S05]  /*4160*/  CALL.REL.NOINC `($__internal_0_$__cuda_sm20_rcp_rn_f32_slowpath) ;  /* 0x0000002800707944 */ /* 0x000fea0003c00000 */
[----:B------:R-:W-:Y:S01]  /*4170*/  IMAD.MOV.U32 R10, RZ, RZ, R0 ;  /* 0x000000ffff0a7224 */ /* 0x000fe200078e0000 */
[----:B------:R-:W-:Y:S06]  /*4180*/  BRA `(.L_x_50) ;  /* 0x0000000000107947 */ /* 0x000fec0003800000 */
.L_x_49:
[----:B------:R-:W1:Y:S02]  /*4190*/  MUFU.RCP R3, R8 ;  /* 0x0000000800037308 */ /* 0x000e640000001000 */
[----:B-1----:R-:W-:-:S04]  /*41a0*/  FFMA R0, R8, R3, -1 ;  /* 0xbf80000008007423 */ /* 0x002fc80000000003 */
[----:B------:R-:W-:-:S04]  /*41b0*/  FADD.FTZ R0, -R0, -RZ ;  /* 0x800000ff00007221 */ /* 0x000fc80000010100 */
[----:B------:R-:W-:-:S07]  /*41c0*/  FFMA R10, R3, R0, R3 ;  /* 0x00000000030a7223 */ /* 0x000fce0000000003 */
.L_x_50:
[----:B------:R-:W-:Y:S05]  /*41d0*/  BSYNC B1 ;  /* 0x0000000000017941 */ /* 0x000fea0003800000 */
.L_x_48:
[----:B------:R-:W-:Y:S01]  /*41e0*/  FSETP.GEU.AND P0, PT, |R8|, 1.175494350822287508e-38, PT ;  /* 0x008000000800780b */ /* 0x000fe20003f0e200 */
[----:B------:R-:W-:-:S12]  /*41f0*/  ULDC UR4, c[0x0][0x600] ;  /* 0x0001800000047ab9 */ /* 0x000fd80000000800 */
[----:B------:R-:W-:-:S04]  /*4200*/  @!P0 FMUL R8, R8, 16777216 ;  /* 0x4b80000008088820 */ /* 0x000fc80000400000 */
[----:B------:R-:W1:Y:S02]  /*4210*/  MUFU.LG2 R0, R8 ;  /* 0x0000000800007308 */ /* 0x000e640000000c00 */
[----:B-1----:R-:W-:-:S04]  /*4220*/  @!P0 FADD R0, R0, -24 ;  /* 0xc1c0000000008421 */ /* 0x002fc80000000000 */
[----:B------:R-:W-:-:S04]  /*4230*/  FMUL R0, R0, 0.69314718246459960938 ;  /* 0x3f31721800007820 */ /* 0x000fc80000400000 */
[----:B------:R-:W-:-:S07]  /*4240*/  FFMA R9, R5, UR4, R0 ;  /* 0x0000000405097c23 */ /* 0x000fce0008000000 */
.L_x_47:
[----:B------:R-:W-:Y:S05]  /*4250*/  BSYNC B0 ;  /* 0x0000000000007941 */ /* 0x000fea0003800000 */
.L_x_46:
[----:B------:R-:W-:Y:S01]  /*4260*/  SHF.L.U32 R0, R64, 0x1f, RZ ;  /* 0x0000001f40007819 */ /* 0x000fe200000006ff */
[----:B------:R-:W-:Y:S01]  /*4270*/  UISETP.NE.AND UP0, UPT, UR53, 0x1, UPT ;  /* 0x000000013500788c */ /* 0x000fe2000bf05270 */
[----:B------:R-:W-:Y:S01]  /*4280*/  LOP3.LUT P0, R24, R2, 0x3, RZ, 0xc0, !PT ;  /* 0x0000000302187812 */ /* 0x000fe2000780c0ff */
[----:B------:R-:W-:Y:S01]  /*4290*/  UISETP.NE.AND UP1, UPT, UR53, 0x2, UPT ;  /* 0x000000023500788c */ /* 0x000fe2000bf25270 */
[----:B------:R-:W1:Y:S01]  /*42a0*/  SYNCS.PHASECHK.TRANS64.TRYWAIT P1, [UR10+0x8], R0 ;  /* 0x00000800ff0075a7 */ /* 0x000e62000802014a */
[----:B------:R-:W-:Y:S01]  /*42b0*/  ULDC UR4, c[0x0][0x608] ;  /* 0x0001820000047ab9 */ /* 0x000fe20000000800 */
[----:B------:R-:W-:Y:S01]  /*42c0*/  USHF.L.U32 UR42, UR42, 0x6, URZ ;  /* 0x000000062a2a7899 */ /* 0x000fe2000800063f */
[----:B------:R-:W-:-:S05]  /*42d0*/  FMUL R10, R10, UR4 ;  /* 0x000000040a0a7c20 */ /* 0x000fca0008400000 */
[----:B------:R-:W-:Y:S02]  /*42e0*/  @!UP0 ULOP3.LUT UP2, URZ, UR45, 0x2, URZ, 0xc0, !UPT ;  /* 0x000000022d3f8892 */ /* 0x000fe4000f84c03f */
[----:B------:R-:W-:Y:S02]  /*42f0*/  @!UP0 ULOP3.LUT UR45, UR45, 0x1, URZ, 0xc0, !UPT ;  /* 0x000000012d2d8892 */ /* 0x000fe4000f8ec03f */
[----:B------:R-:W-:Y:S02]  /*4300*/  @!UP0 USEL UR5, URZ, 0x1, UP2 ;  /* 0x000000013f058887 */ /* 0x000fe40009000000 */
[----:B------:R-:W-:Y:S02]  /*4310*/  @!UP1 UIADD3 UR6, UR45, 0x1, URZ ;  /* 0x000000012d069890 */ /* 0x000fe4000fffe03f */
[----:B------:R-:W-:Y:S02]  /*4320*/  @!UP0 ULOP3.LUT UR46, UR46, UR5, URZ, 0x3c, !UPT ;  /* 0x000000052e2e8292 */ /* 0x000fe4000f8e3c3f */
[----:B------:R-:W-:-:S02]  /*4330*/  @!UP1 UISETP.GT.U32.AND UP2, UPT, UR6, 0x1, UPT ;  /* 0x000000010600988c */ /* 0x000fc4000bf44070 */
[----:B------:R-:W-:Y:S02]  /*4340*/  @!UP1 ULOP3.LUT UR45, UR45, 0x1, URZ, 0xc, !UPT ;  /* 0x000000012d2d9892 */ /* 0x000fe4000f8e0c3f */
[----:B------:R-:W-:-:S04]  /*4350*/  @!UP1 USEL UR5, URZ, 0x1, !UP2 ;  /* 0x000000013f059887 */ /* 0x000fc8000d000000 */
[----:B------:R-:W-:Y:S01]  /*4360*/  @!UP1 ULOP3.LUT UR46, UR46, UR5, URZ, 0x3c, !UPT ;  /* 0x000000052e2e9292 */ /* 0x000fe2000f8e3c3f */
[----:B-1----:R-:W-:Y:S11]  /*4370*/  @!P1 BRA `(.L_x_51) ;  /* 0x0000002000f49947 */ /* 0x002ff60003800000 */
.L_x_112:
[----:B------:R-:W-:Y:S04]  /*4380*/  BSSY B0, `(.L_x_52) ;  /* 0x000001a000007945 */ /* 0x000fe80003800000 */
[----:B------:R-:W-:Y:S05]  /*4390*/  @P0 BRA `(.L_x_53) ;  /* 0x0000000000600947 */ /* 0x000fea0003800000 */
[----:B------:R-:W2:Y:S01]  /*43a0*/  LDC.64 R6, c[0x0][0x688] ;  /* 0x0001a200ff067b82 */ /* 0x000ea20000000a00 */
[----:B-1----:R-:W-:Y:S01]  /*43b0*/  LOP3.LUT R0, R2, 0x60, RZ, 0xc0, !PT ;  /* 0x0000006002007812 */ /* 0x002fe200078ec0ff */
[----:B------:R-:W-:Y:S01]  /*43c0*/  IMAD.MOV R5, RZ, RZ, -R19 ;  /* 0x000000ffff057224 */ /* 0x000fe200078e0a13 */
[----:B------:R-:W-:Y:S01]  /*43d0*/  SHF.R.U32.HI R3, RZ, 0x2, R2 ;  /* 0x00000002ff037819 */ /* 0x000fe20000011602 */
[----:B------:R-:W-:Y:S01]  /*43e0*/  ULDC UR4, c[0x0][0xa10] ;  /* 0x0002840000047ab9 */ /* 0x000fe20000000800 */
[----:B------:R-:W-:Y:S01]  /*43f0*/  SHF.R.U32.HI R0, RZ, 0x5, R0 ;  /* 0x00000005ff007819 */ /* 0x000fe20000011600 */
[----:B------:R-:W-:Y:S01]  /*4400*/  IMAD R5, R5, UR4, R16 ;  /* 0x0000000405057c24 */ /* 0x000fe2000f8e0210 */
[----:B------:R-:W-:Y:S01]  /*4410*/  LOP3.LUT R3, R3, 0x7, RZ, 0xc0, !PT ;  /* 0x0000000703037812 */ /* 0x000fe200078ec0ff */
[----:B------:R-:W-:Y:S01]  /*4420*/  ULDC UR4, c[0x0][0x288] ;  /* 0x0000a20000047ab9 */ /* 0x000fe20000000800 */
[----:B------:R-:W-:-:S04]  /*4430*/  SHF.L.U32 R0, R0, 0x4, RZ ;  /* 0x0000000400007819 */ /* 0x000fc800000006ff */
[----:B------:R-:W-:Y:S01]  /*4440*/  LOP3.LUT R3, R0, 0xfffffff0, R3, 0xe2, !PT ;  /* 0xfffffff000037812 */ /* 0x000fe200078ee203 */
[----:B--2---:R-:W-:-:S04]  /*4450*/  IMAD R0, R5, R6, UR42 ;  /* 0x0000002a05007e24 */ /* 0x004fc8000f8e0206 */
[----:B------:R-:W-:Y:S02]  /*4460*/  VIADD R5, R3, UR42 ;  /* 0x0000002a03057c36 */ /* 0x000fe40008000000 */
[----:B------:R-:W-:Y:S02]  /*4470*/  IMAD R0, R7, UR44, R0 ;  /* 0x0000002c07007c24 */ /* 0x000fe4000f8e0200 */
[C---:B------:R-:W-:Y:S01]  /*4480*/  VIADD R4, R5.reuse, 0x8 ;  /* 0x0000000805047836 */ /* 0x040fe20000000000 */
[----:B------:R-:W-:Y:S02]  /*4490*/  ISETP.GE.U32.AND P0, PT, R5, UR4, PT ;  /* 0x0000000405007c0c */ /* 0x000fe4000bf06070 */
[----:B------:R-:W-:Y:S02]  /*44a0*/  IADD3 R3, P2, R3, R0, RZ ;  /* 0x0000000003037210 */ /* 0x000fe40007f5e0ff */
[----:B------:R-:W-:Y:S01]  /*44b0*/  ISETP.GE.U32.AND P1, PT, R4, UR4, PT ;  /* 0x0000000404007c0c */ /* 0x000fe2000bf26070 */
[----:B------:R-:W-:Y:S01]  /*44c0*/  ULDC.64 UR4, c[0x0][0x680] ;  /* 0x0001a00000047ab9 */ /* 0x000fe20000000a00 */
[----:B------:R-:W-:-:S02]  /*44d0*/  LEA.HI.X.SX32 R0, R0, RZ, 0x1, P2 ;  /* 0x000000ff00007211 */ /* 0x000fc400010f0eff */
[----:B------:R-:W-:-:S04]  /*44e0*/  LEA R4, P2, R3, UR4, 0x2 ;  /* 0x0000000403047c11 */ /* 0x000fc8000f8410ff */
[----:B------:R-:W-:-:S05]  /*44f0*/  LEA.HI.X R5, R3, UR5, R0, 0x2, P2 ;  /* 0x0000000503057c11 */ /* 0x000fca00090f1400 */
[----:B------:R2:W-:Y:S04]  /*4500*/  @!P0 STG.E desc[UR38][R4.64], R11 ;  /* 0x0000000b04008986 */ /* 0x0005e8000c101926 */
[----:B------:R2:W-:Y:S02]  /*4510*/  @!P1 STG.E desc[UR38][R4.64+0x20], R9 ;  /* 0x0000200904009986 */ /* 0x0005e4000c101926 */
.L_x_53:
[----:B------:R-:W-:Y:S05]  /*4520*/  BSYNC B0 ;  /* 0x0000000000007941 */ /* 0x000fea0003800000 */
.L_x_52:
[----:B------:R-:W-:Y:S01]  /*4530*/  ULDC.64 UR4, c[0x0][0x730] ;  /* 0x0001cc0000047ab9 */ /* 0x000fe20000000a00 */
[-C--:B------:R-:W-:Y:S01]  /*4540*/  FMUL R58, R58, R10.reuse ;  /* 0x0000000a3a3a7220 */ /* 0x080fe20000400000 */
[----:B------:R-:W-:Y:S01]  /*4550*/  ISETP.NE.U32.AND P0, PT, RZ, UR4, PT ;  /* 0x00000004ff007c0c */ /* 0x000fe2000bf05070 */
[-C--:B------:R-:W-:Y:S01]  /*4560*/  FMUL R30, R59, R10.reuse ;  /* 0x0000000a3b1e7220 */ /* 0x080fe20000400000 */
[-C--:B------:R-:W-:Y:S01]  /*4570*/  FMUL R62, R62, R10.reuse ;  /* 0x0000000a3e3e7220 */ /* 0x080fe20000400000 */
[----:B------:R-:W-:Y:S01]  /*4580*/  FMUL R32, R63, R10 ;  /* 0x0000000a3f207220 */ /* 0x000fe20000400000 */
[----:B------:R-:W-:-:S13]  /*4590*/  ISETP.NE.AND.EX P0, PT, RZ, UR5, PT, P0 ;  /* 0x00000005ff007c0c */ /* 0x000fda000bf05300 */
[----:B------:R-:W-:Y:S05]  /*45a0*/  @P0 BRA `(.L_x_54) ;  /* 0x0000000000240947 */ /* 0x000fea0003800000 */
[----:B------:R-:W-:Y:S02]  /*45b0*/  ULDC.64 UR4, c[0x0][0x728] ;  /* 0x0001ca0000047ab9 */ /* 0x000fe40000000a00 */
[----:B------:R-:W-:-:S04]  /*45c0*/  ISETP.NE.U32.AND P0, PT, RZ, UR4, PT ;  /* 0x00000004ff007c0c */ /* 0x000fc8000bf05070 */
[----:B------:R-:W-:-:S13]  /*45d0*/  ISETP.NE.AND.EX P0, PT, RZ, UR5, PT, P0 ;  /* 0x00000005ff007c0c */ /* 0x000fda000bf05300 */
[----:B------:R-:W-:Y:S05]  /*45e0*/  @!P0 BRA `(.L_x_55) ;  /* 0x00000000000c8947 */ /* 0x000fea0003800000 */
[----:B------:R-:W3:Y:S02]  /*45f0*/  LDC.64 R22, c[0x0][0x728] ;  /* 0x0001ca00ff167b82 */ /* 0x000ee40000000a00 */
[----:B---3--:R3:W5:Y:S01]  /*4600*/  LDG.E R22, desc[UR38][R22.64] ;  /* 0x0000002616167981 */ /* 0x008762000c1e1900 */
[----:B------:R-:W-:Y:S05]  /*4610*/  BRA `(.L_x_54) ;  /* 0x0000000000087947 */ /* 0x000fea0003800000 */
.L_x_55:
[----:B------:R-:W-:Y:S02]  /*4620*/  ULDC UR4, c[0x0][0x720] ;  /* 0x0001c80000047ab9 */ /* 0x000fe40000000800 */
[----:B------:R-:W-:-:S07]  /*4630*/  IMAD.U32 R22, RZ, RZ, UR4 ;  /* 0x00000004ff167e24 */ /* 0x000fce000f8e00ff */
.L_x_54:
[----:B-1----:R-:W-:-:S04]  /*4640*/  MOV R0, RZ ;  /* 0x000000ff00007202 */ /* 0x002fc80000000f00 */
[----:B------:R-:W-:-:S13]  /*4650*/  LOP3.LUT P0, RZ, R0, 0x9f, RZ, 0xc0, !PT ;  /* 0x0000009f00ff7812 */ /* 0x000fda000780c0ff */
[----:B------:R-:W-:Y:S05]  /*4660*/  @!P0 BRA `(.L_x_56) ;  /* 0x0000000000408947 */ /* 0x000fea0003800000 */
[----:B------:R-:W-:Y:S01]  /*4670*/  MOV R0, 0x0 ;  /* 0x0000000000007802 */ /* 0x000fe20000000f00 */
[----:B------:R-:W-:Y:S01]  /*4680*/  ULDC.64 UR4, c[0x4][0x68] ;  /* 0x01001a0000047ab9 */ /* 0x000fe20000000a00 */
[----:B------:R-:W-:Y:S01]  /*4690*/  ULDC.64 UR6, c[0x4][0x8] ;  /* 0x0100020000067ab9 */ /* 0x000fe20000000a00 */
[----:B--2---:R-:W-:Y:S01]  /*46a0*/  IMAD.U32 R4, RZ, RZ, UR4 ;  /* 0x00000004ff047e24 */ /* 0x004fe2000f8e00ff */
[----:B------:R1:W2:Y:S01]  /*46b0*/  LDC.64 R14, c[0x4][R0] ;  /* 0x01000000000e7b82 */ /* 0x0002a20000000a00 */
[----:B------:R-:W-:Y:S01]  /*46c0*/  IMAD.U32 R5, RZ, RZ, UR5 ;  /* 0x00000005ff057e24 */ /* 0x000fe2000f8e00ff */
[----:B------:R-:W-:Y:S01]  /*46d0*/  ULDC.64 UR4, c[0x4][0x70] ;  /* 0x01001c0000047ab9 */ /* 0x000fe20000000a00 */
[----:B------:R-:W-:Y:S01]  /*46e0*/  IMAD.U32 R10, RZ, RZ, UR6 ;  /* 0x00000006ff0a7e24 */ /* 0x000fe2000f8e00ff */
[----:B------:R-:W-:Y:S01]  /*46f0*/  MOV R7, UR5 ;  /* 0x0000000500077c02 */ /* 0x000fe20008000f00 */
[----:B------:R-:W-:Y:S02]  /*4700*/  IMAD.U32 R6, RZ, RZ, UR4 ;  /* 0x00000004ff067e24 */ /* 0x000fe4000f8e00ff */
[----:B------:R-:W-:-:S02]  /*4710*/  IMAD.U32 R11, RZ, RZ, UR7 ;  /* 0x00000007ff0b7e24 */ /* 0x000fc4000f8e00ff */
[----:B------:R-:W-:Y:S02]  /*4720*/  IMAD.MOV.U32 R8, RZ, RZ, 0x70 ;  /* 0x00000070ff087424 */ /* 0x000fe400078e00ff */
[----:B------:R-:W-:Y:S02]  /*4730*/  IMAD.MOV.U32 R12, RZ, RZ, 0x1 ;  /* 0x00000001ff0c7424 */ /* 0x000fe400078e00ff */
[----:B-1----:R-:W-:-:S07]  /*4740*/  IMAD.MOV.U32 R13, RZ, RZ, RZ ;  /* 0x000000ffff0d7224 */ /* 0x002fce00078e00ff */
[----:B------:R-:W-:-:S07]  /*4750*/  LEPC R20, `(.L_x_56) ;  /* 0x000000001014794e */ /* 0x000fce0000000000 */
[----:B--23-5:R-:W-:Y:S05]  /*4760*/  CALL.ABS.NOINC R14 ;  /* 0x000000000e007343 */ /* 0x02cfea0003c00000 */
.L_x_56:
[----:B------:R-:W-:Y:S01]  /*4770*/  MOV R0, UR53 ;  /* 0x0000003500007c02 */ /* 0x000fe20008000f00 */
[----:B---3--:R-:W-:-:S04]  /*4780*/  IMAD.U32 R23, RZ, RZ, UR50 ;  /* 0x00000032ff177e24 */ /* 0x008fc8000f8e00ff */
[----:B------:R-:W-:-:S04]  /*4790*/  IMAD R23, R0, 0x900, R23 ;  /* 0x0000090000177824 */ /* 0x000fc800078e0217 */
[----:B------:R-:W-:-:S05]  /*47a0*/  VIADD R0, R23, 0x2f00 ;  /* 0x00002f0017007836 */ /* 0x000fca0000000000 */
        /* <DEDUP_REMOVED lines=17> */
[----:B--2--5:R-:W-:Y:S05]  /*48c0*/  CALL.ABS.NOINC R14 ;  /* 0x000000000e007343 */ /* 0x024fea0003c00000 */
.L_x_57:
[C---:B--2---:R-:W-:Y:S01]  /*48d0*/  IMAD.SHL.U32 R4, R2.reuse, 0x10, RZ ;  /* 0x0000001002047824 */ /* 0x044fe200078e00ff */
[----:B------:R-:W-:Y:S01]  /*48e0*/  SHF.R.U32.HI R6, RZ, 0x1, R2 ;  /* 0x00000001ff067819 */ /* 0x000fe20000011602 */
[----:B------:R-:W-:Y:S01]  /*48f0*/  ULDC.64 UR4, c[0x0][0x730] ;  /* 0x0001cc0000047ab9 */ /* 0x000fe20000000a00 */
[----:B------:R-:W-:Y:S02]  /*4900*/  LOP3.LUT R0, R2, 0x7f, RZ, 0xc0, !PT ;  /* 0x0000007f02007812 */ /* 0x000fe400078ec0ff */
[----:B------:R-:W-:Y:S02]  /*4910*/  LOP3.LUT R3, R4, 0x40, RZ, 0xc0, !PT ;  /* 0x0000004004037812 */ /* 0x000fe400078ec0ff */
[----:B------:R-:W-:Y:S01]  /*4920*/  ISETP.NE.U32.AND P0, PT, RZ, UR4, PT ;  /* 0x00000004ff007c0c */ /* 0x000fe2000bf05070 */
[----:B------:R-:W-:Y:S01]  /*4930*/  VIADD R0, R0, 0x1f ;  /* 0x0000001f00007836 */ /* 0x000fe20000000000 */
[----:B------:R-:W-:Y:S01]  /*4940*/  LOP3.LUT R6, R3, 0x8, R6, 0xf8, !PT ;  /* 0x0000000803067812 */ /* 0x000fe200078ef806 */
[C---:B------:R-:W-:Y:S01]  /*4950*/  IMAD.SHL.U32 R3, R2.reuse, 0x8, RZ ;  /* 0x0000000802037824 */ /* 0x040fe200078e00ff */
[----:B------:R-:W-:Y:S01]  /*4960*/  ISETP.NE.AND.EX P0, PT, RZ, UR5, PT, P0 ;  /* 0x00000005ff007c0c */ /* 0x000fe2000bf05300 */
[----:B------:R-:W-:Y:S01]  /*4970*/  ULDC UR4, c[0x0][0x720] ;  /* 0x0001c80000047ab9 */ /* 0x000fe20000000800 */
[----:B------:R-:W-:-:S02]  /*4980*/  SHF.L.U32 R7, R2, 0x1, RZ ;  /* 0x0000000102077819 */ /* 0x000fc400000006ff */
[----:B------:R-:W-:Y:S02]  /*4990*/  LOP3.LUT R5, R3, 0x300, RZ, 0xc0, !PT ;  /* 0x0000030003057812 */ /* 0x000fe400078ec0ff */
[----:B-----5:R-:W-:Y:S02]  /*49a0*/  FSEL R3, R22, UR4, !P0 ;  /* 0x0000000416037c08 */ /* 0x020fe4000c000000 */
[----:B------:R-:W-:Y:S01]  /*49b0*/  ISETP.GT.U32.AND P0, PT, R0, 0x3e, PT ;  /* 0x0000003e0000780c */ /* 0x000fe20003f04070 */
[----:B------:R-:W-:Y:S01]  /*49c0*/  IMAD R24, R24, 0x10, R5 ;  /* 0x0000001018187824 */ /* 0x000fe200078e0205 */
[----:B------:R-:W-:Y:S01]  /*49d0*/  LOP3.LUT R10, R6, 0x8, R7, 0x78, !PT ;  /* 0x00000008060a7812 */ /* 0x000fe200078e7807 */
[-C--:B------:R-:W-:Y:S01]  /*49e0*/  FMUL R0, R56, R3.reuse ;  /* 0x0000000338007220 */ /* 0x080fe20000400000 */
[----:B------:R-:W-:Y:S01]  /*49f0*/  LOP3.LUT R11, R4, 0x80, RZ, 0xc0, !PT ;  /* 0x00000080040b7812 */ /* 0x000fe200078ec0ff */
[-C--:B------:R-:W-:Y:S01]  /*4a00*/  FMUL R5, R26, R3.reuse ;  /* 0x000000031a057220 */ /* 0x080fe20000400000 */
[-C--:B------:R-:W-:Y:S01]  /*4a10*/  FMUL R4, R58, R3.reuse ;  /* 0x000000033a047220 */ /* 0x080fe20000400000 */
[-C--:B------:R-:W-:Y:S01]  /*4a20*/  FMUL R7, R30, R3.reuse ;  /* 0x000000031e077220 */ /* 0x080fe20000400000 */
[-C--:B------:R-:W-:Y:S01]  /*4a30*/  FMUL R6, R60, R3.reuse ;  /* 0x000000033c067220 */ /* 0x080fe20000400000 */
[-C--:B------:R-:W-:Y:S01]  /*4a40*/  FMUL R9, R28, R3.reuse ;  /* 0x000000031c097220 */ /* 0x080fe20000400000 */
[-C--:B------:R-:W-:Y:S01]  /*4a50*/  FMUL R8, R62, R3.reuse ;  /* 0x000000033e087220 */ /* 0x080fe20000400000 */
[----:B------:R-:W-:Y:S01]  /*4a60*/  FMUL R3, R32, R3 ;  /* 0x0000000320037220 */ /* 0x000fe20000400000 */
[----:B------:R-:W-:-:S02]  /*4a70*/  IADD3 R10, R10, R24, R11 ;  /* 0x000000180a0a7210 */ /* 0x000fc40007ffe00b */
[----:B------:R-:W-:Y:S02]  /*4a80*/  F2FP.F16.F32.PACK_AB R12, R5, R0 ;  /* 0x00000000050c723e */ /* 0x000fe400000000ff */
[----:B------:R-:W-:Y:S01]  /*4a90*/  F2FP.F16.F32.PACK_AB R13, R7, R4 ;  /* 0x00000004070d723e */ /* 0x000fe200000000ff */
[----:B------:R-:W-:Y:S01]  /*4aa0*/  IMAD R10, R10, 0x2, R23 ;  /* 0x000000020a0a7824 */ /* 0x000fe200078e0217 */
[----:B------:R-:W-:Y:S02]  /*4ab0*/  F2FP.F16.F32.PACK_AB R14, R9, R6 ;  /* 0x00000006090e723e */ /* 0x000fe400000000ff */
[----:B------:R-:W-:Y:S01]  /*4ac0*/  F2FP.F16.F32.PACK_AB R15, R3, R8 ;  /* 0x00000008030f723e */ /* 0x000fe200000000ff */
[----:B------:R-:W-:Y:S06]  /*4ad0*/  @P0 BRA `(.L_x_58) ;  /* 0x0000000000040947 */ /* 0x000fec0003800000 */
[----:B------:R-:W-:-:S04]  /*4ae0*/  DEPBAR.LE SB0, 0x0 ;  /* 0x000080000000791a */ /* 0x000fc80000000000 */
.L_x_58:
[----:B------:R-:W-:Y:S05]  /*4af0*/  WARPSYNC.ALL ;  /* 0x0000000000007948 */ /* 0x000fea0003800000 */
[----:B------:R-:W-:Y:S06]  /*4b00*/  BAR.SYNC.DEFER_BLOCKING 0x1, 0x80 ;  /* 0x0042000000007b1d */ /* 0x000fec0000010000 */
[----:B------:R-:W-:Y:S01]  /*4b10*/  BSSY B0, `(.L_x_59) ;  /* 0x0000017000007945 */ /* 0x000fe20003800000 */
[----:B------:R1:W-:Y:S01]  /*4b20*/  STSM.16.M88.4 [R10+0x2f00], R12 ;  /* 0x002f000c0a007844 */ /* 0x0003e20000000200 */
[----:B------:R-:W-:Y:S01]  /*4b30*/  @!PT LDS RZ, [RZ] ;  /* 0x00000000fffff984 */ /* 0x000fe20000000800 */
[----:B------:R-:W-:Y:S01]  /*4b40*/  @!PT LDS RZ, [RZ] ;  /* 0x00000000fffff984 */ /* 0x000fe20000000800 */
[----:B------:R-:W-:Y:S01]  /*4b50*/  @!PT LDS RZ, [RZ] ;  /* 0x00000000fffff984 */ /* 0x000fe20000000800 */
[----:B------:R-:W-:Y:S01]  /*4b60*/  @!PT LDS RZ, [RZ] ;  /* 0x00000000fffff984 */ /* 0x000fe20000000800 */
[----:B------:R2:W-:Y:S06]  /*4b70*/  MEMBAR.ALL.CTA ;  /* 0x0000000000007992 */ /* 0x0005ec0000008000 */
[----:B--2---:R-:W2:Y:S02]  /*4b80*/  FENCE.VIEW.ASYNC.S ;  /* 0x00000000000073c6 */ /* 0x004ea40000000000 */
[----:B--2---:R-:W-:Y:S06]  /*4b90*/  BAR.SYNC.DEFER_BLOCKING 0x1, 0x80 ;  /* 0x0042000000007b1d */ /* 0x004fec0000010000 */
[----:B------:R-:W-:Y:S05]  /*4ba0*/  @P0 BRA `(.L_x_60) ;  /* 0x0000000000340947 */ /* 0x000fea0003800000 */
[----:B------:R-:W2:Y:S01]  /*4bb0*/  LDC R3, c[0x0][0xa10] ;  /* 0x00028400ff037b82 */ /* 0x000ea20000000800 */
[----:B------:R-:W-:Y:S01]  /*4bc0*/  IMAD.MOV R0, RZ, RZ, -R19 ;  /* 0x000000ffff007224 */ /* 0x000fe200078e0a13 */
[----:B------:R-:W-:Y:S01]  /*4bd0*/  R2UR UR5, R16 ;  /* 0x00000000100572ca */ /* 0x000fe200000e0000 */
[----:B------:R-:W-:Y:S01]  /*4be0*/  UIADD3 UR6, UP0, UR36, 0x670, URZ ;  /* 0x0000067024067890 */ /* 0x000fe2000ff1e03f */
[----:B------:R-:W-:Y:S01]  /*4bf0*/  R2UR UR40, R23 ;  /* 0x00000000172872ca */ /* 0x000fe200000e0000 */
[----:B------:R-:W-:Y:S01]  /*4c00*/  UMOV UR41, URZ ;  /* 0x0000003f00297c82 */ /* 0x000fe20008000000 */
[----:B------:R-:W-:Y:S01]  /*4c10*/  R2UR UR4, R0 ;  /* 0x00000000000472ca */ /* 0x000fe200000e0000 */
[----:B------:R-:W-:-:S10]  /*4c20*/  UIADD3.X UR7, URZ, UR37, URZ, UP0, !UPT ;  /* 0x000000253f077290 */ /* 0x000fd400087fe43f */
[----:B------:R-:W-:Y:S01]  /*4c30*/  UIADD3 UR40, UR40, 0x2f00, URZ ;  /* 0x00002f0028287890 */ /* 0x000fe2000fffe03f */
[----:B--2---:R-:W-:-:S13]  /*4c40*/  R2UR UR43, R3 ;  /* 0x00000000032b72ca */ /* 0x004fda00000e0000 */
[----:B------:R-:W-:-:S09]  /*4c50*/  UIMAD UR43, UR43, UR4, UR5 ;  /* 0x000000042b2b72a4 */ /* 0x000fd2000f8e0205 */
[----:B------:R2:W-:Y:S02]  /*4c60*/  UTMASTG.4D [UR40], [UR6] ;  /* 0x00000028060073b5 */ /* 0x0005e40008018000 */
[----:B--2---:R0:W-:Y:S02]  /*4c70*/  UTMACMDFLUSH ;  /* 0x00000000000079b7 */ /* 0x0041e40000000000 */
.L_x_60:
[----:B------:R-:W-:Y:S05]  /*4c80*/  BSYNC B0 ;  /* 0x0000000000007941 */ /* 0x000fea0003800000 */
.L_x_59:
[----:B------:R-:W-:Y:S01]  /*4c90*/  ULEA UR4, UR53, 0xfffffff8, 0x3 ;  /* 0xfffffff835047891 */ /* 0x000fe2000f8e183f */
[----:B------:R-:W-:-:S04]  /*4ca0*/  DEPBAR.LE SB0, 0x0 ;  /* 0x000080000000791a */ /* 0x000fc80000000000 */
[----:B------:R-:W-:Y:S01]  /*4cb0*/  ULOP3.LUT UR4, UR4, 0x8, URZ, 0xc0, !UPT ;  /* 0x0000000804047892 */ /* 0x000fe2000f8ec03f */
[----:B------:R-:W-:-:S03]  /*4cc0*/  LOP3.LUT R64, R64, 0x1, RZ, 0x3c, !PT ;  /* 0x0000000140407812 */ /* 0x000fc600078e3cff */
[----:B------:R-:W-:-:S06]  /*4cd0*/  ULOP3.LUT UR4, UR4, 0x18, URZ, 0x3c, !UPT ;  /* 0x0000001804047892 */ /* 0x000fcc000f8e3c3f */
[----:B------:R-:W-:Y:S01]  /*4ce0*/  IMAD.U32 R0, RZ, RZ, UR4 ;  /* 0x00000004ff007e24 */ /* 0x000fe2000f8e00ff */
[----:B------:R-:W-:Y:S02]  /*4cf0*/  ULDC UR4, c[0x0][0xc] ;  /* 0x0000030000047ab9 */ /* 0x000fe40000000800 */
[----:B------:R-:W-:Y:S01]  /*4d00*/  VIADD R17, R17, UR4 ;  /* 0x0000000411117c36 */ /* 0x000fe20008000000 */
[----:B------:R-:W-:Y:S01]  /*4d10*/  ULDC UR4, c[0x0][0xa00] ;  /* 0x0002800000047ab9 */ /* 0x000fe20000000800 */
[----:B------:R2:W-:Y:S03]  /*4d20*/  SYNCS.ARRIVE.TRANS64.A1T0 RZ, [R0+UR50+0x4a90], RZ ;  /* 0x004a90ff00ff79a7 */ /* 0x0005e60008100032 */
[----:B------:R-:W-:-:S13]  /*4d30*/  ISETP.GE.AND P0, PT, R17, UR4, PT ;  /* 0x0000000411007c0c */ /* 0x000fda000bf06270 */
[----:B--2---:R-:W-:Y:S05]  /*4d40*/  @!P0 BRA `(.L_x_61) ;  /* 0xffffffbc00cc8947 */ /* 0x004fea000383ffff */
[----:B------:R-:W-:Y:S05]  /*4d50*/  EXIT ;  /* 0x000000000000794d */ /* 0x000fea0003800000 */
.L_x_6:
[----:B------:R-:W-:-:S08]  /*4d60*/  NOP ;  /* 0x0000000000007918 */ /* 0x000fd00000000000 */
[----:B------:R-:W2:-:S00]  /*4d70*/  USETMAXREG.DEALLOC.CTAPOOL 0x18 ;  /* 0x00000018000079c8 */ /* 0x000e8000080e0500 */
[----:B------:R-:W-:-:S13]  /*4d80*/  PLOP3.LUT P3, PT, PT, PT, UP0, 0x80, 0x0 ;  /* 0x000000000000781c */ /* 0x000fda0003f6f008 */
[----:B--2---:R-:W-:Y:S05]  /*4d90*/  @!P3 BRA `(.L_x_62) ;  /* 0x00000008003cb947 */ /* 0x004fea0003800000 */
[----:B------:R-:W-:-:S13]  /*4da0*/  PLOP3.LUT P2, PT, PT, PT, UP1, 0x80, 0x0 ;  /* 0x000000000000781c */ /* 0x000fda0003f4f018 */
[----:B-1----:R-:W-:Y:S05]  /*4db0*/  @P2 EXIT ;  /* 0x000000000000294d */ /* 0x002fea0003800000 */
[----:B------:R-:W-:Y:S02]  /*4dc0*/  ULDC UR4, c[0x0][0xa00] ;  /* 0x0002800000047ab9 */ /* 0x000fe40000000800 */
[----:B------:R-:W-:-:S13]  /*4dd0*/  ISETP.GE.AND P2, PT, R17, UR4, PT ;  /* 0x0000000411007c0c */ /* 0x000fda000bf46270 */
[----:B------:R-:W-:Y:S05]  /*4de0*/  @P2 EXIT ;  /* 0x000000000000294d */ /* 0x000fea0003800000 */
[----:B------:R-:W-:Y:S01]  /*4df0*/  LOP3.LUT P2, RZ, R2, 0x1f, RZ, 0xc0, !PT ;  /* 0x0000001f02ff7812 */ /* 0x000fe2000784c0ff */
[----:B------:R-:W-:Y:S01]  /*4e00*/  BSSY B0, `(.L_x_63) ;  /* 0x0000087000007945 */ /* 0x000fe20003800000 */
[----:B------:R-:W-:Y:S01]  /*4e10*/  IMAD.MOV.U32 R4, RZ, RZ, 0x1 ;  /* 0x00000001ff047424 */ /* 0x000fe200078e00ff */
[----:B------:R-:W-:Y:S01]  /*4e20*/  MOV R0, RZ ;  /* 0x000000ff00007202 */ /* 0x000fe20000000f00 */
[----:B------:R-:W-:Y:S01]  /*4e30*/  IMAD.MOV.U32 R5, RZ, RZ, 0x1 ;  /* 0x00000001ff057424 */ /* 0x000fe200078e00ff */
[----:B------:R-:W-:Y:S01]  /*4e40*/  PLOP3.LUT P0, PT, P2, P0, PT, 0x2a, 0x0 ;  /* 0x000000000000781c */ /* 0x000fe20001700572 */
[----:B------:R-:W-:Y:S01]  /*4e50*/  ULOP3.LUT UR6, UR49, 0x2, URZ, 0xfc, !UPT ;  /* 0x0000000231067892 */ /* 0x000fe2000f8efc3f */
[----:B------:R-:W-:Y:S01]  /*4e60*/  ULDC UR7, c[0x0][0xc] ;  /* 0x0000030000077ab9 */ /* 0x000fe20000000800 */
[----:B------:R-:W-:Y:S01]  /*4e70*/  ULDC.64 UR14, c[0x0][0x198] ;  /* 0x00006600000e7ab9 */ /* 0x000fe20000000a00 */
[----:B------:R-:W-:-:S09]  /*4e80*/  ULDC UR18, c[0x0][0xa00] ;  /* 0x0002800000127ab9 */ /* 0x000fd20000000800 */
.L_x_78:
[----:B------:R-:W1:Y:S01]  /*4e90*/  LDC R6, c[0x0][0xa04] ;  /* 0x00028100ff067b82 */ /* 0x000e620000000800 */
[----:B------:R-:W-:Y:S01]  /*4ea0*/  IMAD.MOV.U32 R7, RZ, RZ, R17 ;  /* 0x000000ffff077224 */ /* 0x000fe200078e0011 */
[----:B------:R-:W-:-:S06]  /*4eb0*/  UMOV UR4, 0xffffffff ;  /* 0xffffffff00047882 */ /* 0x000fcc0000000000 */
[----:B------:R-:W2:Y:S08]  /*4ec0*/  LDC R10, c[0x0][0xa10] ;  /* 0x00028400ff0a7b82 */ /* 0x000eb00000000800 */
[----:B------:R-:W3:Y:S01]  /*4ed0*/  LDC R13, c[0x0][0xa1c] ;  /* 0x00028700ff0d7b82 */ /* 0x000ee20000000800 */
[----:B-1----:R-:W-:Y:S02]  /*4ee0*/  ISETP.NE.AND P2, PT, R6, 0x1, PT ;  /* 0x000000010600780c */ /* 0x002fe40003f45270 */
[----:B--2---:R-:W-:-:S11]  /*4ef0*/  ISETP.NE.AND P3, PT, R10, 0x1, PT ;  /* 0x000000010a00780c */ /* 0x004fd60003f65270 */
[----:B------:R-:W1:Y:S01]  /*4f00*/  @P2 LDC.64 R8, c[0x0][0xa08] ;  /* 0x00028200ff082b82 */ /* 0x000e620000000a00 */
[----:B---3--:R-:W-:-:S07]  /*4f10*/  ISETP.NE.AND P4, PT, R13, 0x1, PT ;  /* 0x000000010d00780c */ /* 0x008fce0003f85270 */
[----:B------:R-:W2:Y:S08]  /*4f20*/  @P3 LDC R12, c[0x0][0xa14] ;  /* 0x00028500ff0c3b82 */ /* 0x000eb00000000800 */
[----:B------:R-:W3:Y:S08]  /*4f30*/  @P3 LDC R11, c[0x0][0xa18] ;  /* 0x00028600ff0b3b82 */ /* 0x000ef00000000800 */
[----:B------:R-:W4:Y:S01]  /*4f40*/  @P4 LDC.64 R2, c[0x0][0xa20] ;  /* 0x00028800ff024b82 */ /* 0x000f220000000a00 */
[----:B-1----:R-:W-:-:S05]  /*4f50*/  @P2 IMAD.HI.U32 R8, R17, R8, RZ ;  /* 0x0000000811082227 */ /* 0x002fca00078e00ff */
[----:B------:R-:W-:-:S05]  /*4f60*/  @P2 SHF.R.U32.HI R7, RZ, R9, R8 ;  /* 0x00000009ff072219 */ /* 0x000fca0000011608 */
[----:B--2---:R-:W-:-:S04]  /*4f70*/  @P3 IMAD.HI.U32 R8, R7, R12, RZ ;  /* 0x0000000c07083227 */ /* 0x004fc800078e00ff */
[----:B------:R-:W-:Y:S01]  /*4f80*/  IMAD.MOV.U32 R9, RZ, RZ, R7 ;  /* 0x000000ffff097224 */ /* 0x000fe200078e0007 */
[----:B---3--:R-:W-:-:S05]  /*4f90*/  @P3 SHF.R.U32.HI R9, RZ, R11, R8 ;  /* 0x0000000bff093219 */ /* 0x008fca0000011608 */
[----:B----4-:R-:W-:-:S04]  /*4fa0*/  @P4 IMAD.HI.U32 R8, R9, R2, RZ ;  /* 0x0000000209084227 */ /* 0x010fc800078e00ff */
[--C-:B------:R-:W-:Y:S01]  /*4fb0*/  IMAD.MOV.U32 R2, RZ, RZ, R9.reuse ;  /* 0x000000ffff027224 */ /* 0x100fe200078e0009 */
[----:B------:R-:W-:Y:S01]  /*4fc0*/  @P4 SHF.R.U32.HI R2, RZ, R3, R8 ;  /* 0x00000003ff024219 */ /* 0x000fe20000011608 */
[----:B------:R-:W-:-:S04]  /*4fd0*/  IMAD.MOV R3, RZ, RZ, -R9 ;  /* 0x000000ffff037224 */ /* 0x000fc800078e0a09 */
[----:B------:R-:W-:Y:S02]  /*4fe0*/  IMAD.MOV R2, RZ, RZ, -R2 ;  /* 0x000000ffff027224 */ /* 0x000fe400078e0a02 */
[----:B------:R-:W-:Y:S02]  /*4ff0*/  IMAD R10, R10, R3, R7 ;  /* 0x000000030a0a7224 */ /* 0x000fe400078e0207 */
[----:B------:R-:W-:Y:S01]  /*5000*/  IMAD R2, R13, R2, R9 ;  /* 0x000000020d027224 */ /* 0x000fe200078e0209 */
[----:B------:R-:W-:Y:S06]  /*5010*/  BRA.DIV UR4, `(.L_x_64) ;  /* 0x0000001604e47947 */ /* 0x000fec000b800000 */
[----:B------:R-:W-:-:S13]  /*5020*/  ELECT P6, URZ, PT ;  /* 0x00000000003f782f */ /* 0x000fda00038c0000 */
.L_x_115:
[----:B------:R-:W-:Y:S01]  /*5030*/  IADD3 R3, -R7, RZ, RZ ;  /* 0x000000ff07037210 */ /* 0x000fe20007ffe1ff */
[----:B------:R-:W-:Y:S04]  /*5040*/  BSSY B1, `(.L_x_65) ;  /* 0x000002a000017945 */ /* 0x000fe80003800000 */
[----:B------:R-:W-:Y:S02]  /*5050*/  IMAD R3, R6, R3, R17 ;  /* 0x0000000306037224 */ /* 0x000fe400078e0211 */
[----:B------:R-:W-:Y:S02]  /*5060*/  IMAD.MOV.U32 R6, RZ, RZ, RZ ;  /* 0x000000ffff067224 */ /* 0x000fe400078e00ff */
[----:B------:R-:W-:Y:S01]  /*5070*/  IMAD.SHL.U32 R3, R3, 0x80, RZ ;  /* 0x0000008003037824 */ /* 0x000fe200078e00ff */
[----:B------:R-:W-:Y:S06]  /*5080*/  @!P6 BRA `(.L_x_66) ;  /* 0x000000000094e947 */ /* 0x000fec0003800000 */
[----:B------:R-:W1:Y:S01]  /*5090*/  S2R R7, SR_CgaCtaId ;  /* 0x0000000000077919 */ /* 0x000e620000008800 */
[----:B------:R-:W-:-:S04]  /*50a0*/  MOV R6, 0x400 ;  /* 0x0000040000067802 */ /* 0x000fc80000000f00 */
[----:B-1----:R-:W-:Y:S02]  /*50b0*/  LEA R9, R7, R6, 0x18 ;  /* 0x0000000607097211 */ /* 0x002fe400078ec0ff */
[----:B------:R-:W-:-:S03]  /*50c0*/  SHF.L.U32 R6, R5, 0x1f, RZ ;  /* 0x0000001f05067819 */ /* 0x000fc600000006ff */
[----:B------:R-:W-:-:S04]  /*50d0*/  IMAD R7, R0, 0x8, R9 ;  /* 0x0000000800077824 */ /* 0x000fc800078e0209 */
[----:B------:R-:W1:Y:S02]  /*50e0*/  SYNCS.PHASECHK.TRANS64.TRYWAIT P2, [R7+URZ+0x4a60], R6 ;  /* 0x004a6006070075a7 */ /* 0x000e64000804017f */
[----:B-1----:R-:W-:Y:S05]  /*50f0*/  @!P2 BRA `(.L_x_67) ;  /* 0x0000001400cca947 */ /* 0x002fea0003800000 */
.L_x_116:
[----:B------:R-:W-:Y:S01]  /*5100*/  UPRMT UR4, UR6, 0x9910, URZ ;  /* 0x0000991006047896 */ /* 0x000fe2000800003f */
[----:B-1----:R-:W-:-:S03]  /*5110*/  @P1 IMAD.MOV.U32 R6, RZ, RZ, 0x800 ;  /* 0x00000800ff061424 */ /* 0x002fc600078e00ff */
[----:B------:R-:W-:Y:S01]  /*5120*/  UISETP.NE.AND UP0, UPT, UR4, 0x2, UPT ;  /* 0x000000020400788c */ /* 0x000fe2000bf05270 */
[----:B------:R1:W-:Y:S05]  /*5130*/  @P1 SYNCS.ARRIVE.TRANS64 RZ, [R7+URZ+0x4a50], R6 ;  /* 0x004a500607ff19a7 */ /* 0x0003ea000800003f */
[----:B------:R-:W-:-:S13]  /*5140*/  PLOP3.LUT P2, PT, PT, PT, UP0, 0x80, 0x0 ;  /* 0x000000000000781c */ /* 0x000fda0003f4f008 */
[----:B-1----:R-:W-:Y:S05]  /*5150*/  @P2 BRA `(.L_x_68) ;  /* 0x0000000000042947 */ /* 0x002fea0003800000 */
[----:B------:R-:W-:Y:S01]  /*5160*/  BPT.TRAP 0x1 ;  /* 0x000000040000795c */ /* 0x000fe20000300000 */
.L_x_68:
[----:B------:R-:W-:Y:S05]  /*5170*/  @P0 BRA `(.L_x_69) ;  /* 0x0000000000040947 */ /* 0x000fea0003800000 */
[----:B------:R-:W-:Y:S01]  /*5180*/  BPT.TRAP 0x1 ;  /* 0x000000040000795c */ /* 0x000fe20000300000 */
.L_x_69:
[----:B------:R-:W-:Y:S01]  /*5190*/  R2UR UR4, R9 ;  /* 0x00000000090472ca */ /* 0x000fe200000e0000 */
[----:B------:R-:W-:Y:S01]  /*51a0*/  UIADD3 UR16, UP0, UR14, 0xf0, URZ ;  /* 0x000000f00e107890 */ /* 0x000fe2000ff1e03f */
[----:B------:R-:W-:Y:S01]  /*51b0*/  R2UR UR9, R7 ;  /* 0x00000000070972ca */ /* 0x000fe200000e0000 */
[----:B------:R-:W-:Y:S01]  /*51c0*/  UMOV UR5, 0x10000000 ;  /* 0x1000000000057882 */ /* 0x000fe20000000000 */
[----:B------:R-:W-:Y:S01]  /*51d0*/  R2UR UR8, R0 ;  /* 0x00000000000872ca */ /* 0x000fe200000e0000 */
[----:B------:R-:W-:Y:S01]  /*51e0*/  UIADD3.X UR17, URZ, UR15, URZ, UP0, !UPT ;  /* 0x0000000f3f117290 */ /* 0x000fe200087fe43f */
[----:B------:R-:W-:Y:S01]  /*51f0*/  R2UR UR11, R3 ;  /* 0x00000000030b72ca */ /* 0x000fe200000e0000 */
[----:B------:R-:W-:Y:S01]  /*5200*/  UMOV UR10, URZ ;  /* 0x0000003f000a7c82 */ /* 0x000fe20008000000 */
[----:B------:R-:W-:Y:S01]  /*5210*/  R2UR UR12, R10 ;  /* 0x000000000a0c72ca */ /* 0x000fe200000e0000 */
[----:B------:R-:W-:Y:S01]  /*5220*/  VIADD R0, R0, 0x1 ;  /* 0x0000000100007836 */ /* 0x000fe20000000000 */
[----:B------:R-:W-:-:S04]  /*5230*/  R2UR UR13, R2 ;  /* 0x00000000020d72ca */ /* 0x000fc800000e0000 */
[C---:B------:R-:W-:Y:S01]  /*5240*/  ISETP.NE.AND P2, PT, R0.reuse, 0x2, PT ;  /* 0x000000020000780c */ /* 0x040fe20003f45270 */
[----:B------:R-:W-:Y:S02]  /*5250*/  UIADD3 UR9, UR9, 0x4a50, URZ ;  /* 0x00004a5009097890 */ /* 0x000fe4000fffe03f */
[----:B------:R-:W-:Y:S01]  /*5260*/  ULEA UR8, UR8, UR4, 0xb ;  /* 0x0000000408087291 */ /* 0x000fe2000f8e583f */
[----:B------:R-:W-:Y:S02]  /*5270*/  SEL R6, RZ, 0x1, P2 ;  /* 0x00000001ff067807 */ /* 0x000fe40001000000 */
[----:B------:R-:W-:Y:S01]  /*5280*/  UMOV UR4, 0x0 ;  /* 0x0000000000047882 */ /* 0x000fe20000000000 */
[----:B------:R-:W-:Y:S02]  /*5290*/  SEL R0, R0, RZ, P2 ;  /* 0x000000ff00007207 */ /* 0x000fe40001000000 */
[----:B------:R-:W-:Y:S01]  /*52a0*/  LOP3.LUT R5, R5, R6, RZ, 0x3c, !PT ;  /* 0x0000000605057212 */ /* 0x000fe200078e3cff */
[----:B------:R-:W-:-:S02]  /*52b0*/  IMAD.MOV.U32 R6, RZ, RZ, 0x40 ;  /* 0x00000040ff067424 */ /* 0x000fc400078e00ff */
[----:B------:R1:W-:Y:S02]  /*52c0*/  UTMALDG.4D [UR8], [UR16], desc[UR4] ;  /* 0x00000408100075b4 */ /* 0x0003e40008019000 */
[----:B-1----:R-:W-:-:S03]  /*52d0*/  NOP ;  /* 0x0000000000007918 */ /* 0x002fc60000000000 */
.L_x_66:
[----:B------:R-:W-:Y:S05]  /*52e0*/  BSYNC B1 ;  /* 0x0000000000017941 */ /* 0x000fea0003800000 */
.L_x_65:
[----:B------:R-:W-:Y:S01]  /*52f0*/  LOP3.LUT P2, RZ, R4, 0xff, RZ, 0xc0, !PT ;  /* 0x000000ff04ff7812 */ /* 0x000fe2000784c0ff */
[----:B------:R-:W-:-:S12]  /*5300*/  BSSY B1, `(.L_x_70) ;  /* 0x0000009000017945 */ /* 0x000fd80003800000 */
[----:B------:R-:W-:Y:S05]  /*5310*/  @!P2 BRA `(.L_x_71) ;  /* 0x00000000001ca947 */ /* 0x000fea0003800000 */
[----:B------:R-:W1:Y:S01]  /*5320*/  S2R R7, SR_CgaCtaId ;  /* 0x0000000000077919 */ /* 0x000e620000008800 */
[----:B------:R-:W-:-:S04]  /*5330*/  MOV R4, 0x400 ;  /* 0x0000040000047802 */ /* 0x000fc80000000f00 */
[----:B-1----:R-:W-:Y:S02]  /*5340*/  LEA R7, R7, R4, 0x18 ;  /* 0x0000000407077211 */ /* 0x002fe400078ec0ff */
[----:B------:R-:W-:Y:S02]  /*5350*/  SHF.L.U32 R4, RZ, 0x1f, RZ ;  /* 0x0000001fff047819 */ /* 0x000fe400000006ff */
[----:B------:R1:W-:Y:S02]  /*5360*/  SYNCS.ARRIVE.TRANS64.A1T0 RZ, [R7+URZ+0x4ab0], RZ ;  /* 0x004ab0ff07ff79a7 */ /* 0x0003e4000810003f */
[----:B------:R-:W2:Y:S02]  /*5370*/  SYNCS.PHASECHK.TRANS64.TRYWAIT P2, [R7+URZ+0x4ab0], R4 ;  /* 0x004ab004070075a7 */ /* 0x000ea4000804017f */
[----:B-12---:R-:W-:Y:S05]  /*5380*/  @!P2 BRA `(.L_x_72) ;  /* 0x00000014003ca947 */ /* 0x006fea0003800000 */
.L_x_71:
[----:B------:R-:W-:Y:S05]  /*5390*/  BSYNC B1 ;  /* 0x0000000000017941 */ /* 0x000fea0003800000 */
.L_x_70:
[----:B------:R-:W-:Y:S04]  /*53a0*/  BSSY B1, `(.L_x_73) ;  /* 0x0000028000017945 */ /* 0x000fe80003800000 */
[----:B------:R-:W-:Y:S05]  /*53b0*/  @!P6 BRA `(.L_x_74) ;  /* 0x000000000098e947 */ /* 0x000fea0003800000 */
[----:B-1----:R-:W1:Y:S01]  /*53c0*/  S2R R7, SR_CgaCtaId ;  /* 0x0000000000077919 */ /* 0x002e620000008800 */
[----:B------:R-:W-:Y:S02]  /*53d0*/  MOV R4, 0x400 ;  /* 0x0000040000047802 */ /* 0x000fe40000000f00 */
[----:B------:R-:W-:Y:S02]  /*53e0*/  SHF.L.U32 R9, R5, 0x1f, RZ ;  /* 0x0000001f05097819 */ /* 0x000fe400000006ff */
[----:B-1----:R-:W-:-:S04]  /*53f0*/  LEA R7, R7, R4, 0x18 ;  /* 0x0000000407077211 */ /* 0x002fc800078ec0ff */
[----:B------:R-:W-:-:S04]  /*5400*/  LEA R4, R0, R7, 0x3 ;  /* 0x0000000700047211 */ /* 0x000fc800078e18ff */
[----:B------:R-:W1:Y:S02]  /*5410*/  SYNCS.PHASECHK.TRANS64.TRYWAIT P2, [R4+URZ+0x4a60], R9 ;  /* 0x004a6009040075a7 */ /* 0x000e64000804017f */
[----:B-1----:R-:W-:Y:S05]  /*5420*/  @!P2 BRA `(.L_x_75) ;  /* 0x000000140028a947 */ /* 0x002fea0003800000 */
.L_x_117:
[----:B------:R-:W-:Y:S01]  /*5430*/  UPRMT UR4, UR6, 0x9910, URZ ;  /* 0x0000991006047896 */ /* 0x000fe2000800003f */
[----:B-1----:R-:W-:-:S03]  /*5440*/  @P1 IMAD.MOV.U32 R9, RZ, RZ, 0x800 ;  /* 0x00000800ff091424 */ /* 0x002fc600078e00ff */
[----:B------:R-:W-:Y:S01]  /*5450*/  UISETP.NE.AND UP0, UPT, UR4, 0x2, UPT ;  /* 0x000000020400788c */ /* 0x000fe2000bf05270 */
[----:B------:R1:W-:Y:S05]  /*5460*/  @P1 SYNCS.ARRIVE.TRANS64 RZ, [R4+URZ+0x4a50], R9 ;  /* 0x004a500904ff19a7 */ /* 0x0003ea000800003f */
[----:B------:R-:W-:-:S13]  /*5470*/  PLOP3.LUT P2, PT, PT, PT, UP0, 0x80, 0x0 ;  /* 0x000000000000781c */ /* 0x000fda0003f4f008 */
[----:B-1----:R-:W-:Y:S05]  /*5480*/  @P2 BRA `(.L_x_76) ;  /* 0x0000000000042947 */ /* 0x002fea0003800000 */
[----:B------:R-:W-:Y:S01]  /*5490*/  BPT.TRAP 0x1 ;  /* 0x000000040000795c */ /* 0x000fe20000300000 */
.L_x_76:
[----:B------:R-:W-:Y:S05]  /*54a0*/  @P0 BRA `(.L_x_77) ;  /* 0x0000000000040947 */ /* 0x000fea0003800000 */
[----:B------:R-:W-:Y:S01]  /*54b0*/  BPT.TRAP 0x1 ;  /* 0x000000040000795c */ /* 0x000fe20000300000 */
.L_x_77:
[----:B------:R-:W-:Y:S01]  /*54c0*/  R2UR UR4, R7 ;  /* 0x00000000070472ca */ /* 0x000fe200000e0000 */
[----:B------:R-:W-:Y:S01]  /*54d0*/  UIADD3 UR16, UP0, UR14, 0xf0, URZ ;  /* 0x000000f00e107890 */ /* 0x000fe2000ff1e03f */
[----:B------:R-:W-:Y:S01]  /*54e0*/  R2UR UR11, R3 ;  /* 0x00000000030b72ca */ /* 0x000fe200000e0000 */
[----:B------:R-:W-:Y:S01]  /*54f0*/  UMOV UR10, URZ ;  /* 0x0000003f000a7c82 */ /* 0x000fe20008000000 */
[----:B------:R-:W-:Y:S01]  /*5500*/  R2UR UR5, R6 ;  /* 0x00000000060572ca */ /* 0x000fe200000e0000 */
[----:B------:R-:W-:Y:S01]  /*5510*/  UIADD3.X UR17, URZ, UR15, URZ, UP0, !UPT ;  /* 0x0000000f3f117290 */ /* 0x000fe200087fe43f */
[----:B------:R-:W-:Y:S02]  /*5520*/  R2UR UR9, R4 ;  /* 0x00000000040972ca */ /* 0x000fe400000e0000 */
[C---:B------:R-:W-:Y:S01]  /*5530*/  R2UR UR8, R0.reuse ;  /* 0x00000000000872ca */ /* 0x040fe200000e0000 */
[----:B------:R-:W-:Y:S01]  /*5540*/  VIADD R0, R0, 0x1 ;  /* 0x0000000100007836 */ /* 0x000fe20000000000 */
[----:B------:R-:W-:-:S02]  /*5550*/  R2UR UR12, R10 ;  /* 0x000000000a0c72ca */ /* 0x000fc400000e0000 */
[----:B------:R-:W-:Y:S02]  /*5560*/  R2UR UR13, R2 ;  /* 0x00000000020d72ca */ /* 0x000fe400000e0000 */
[----:B------:R-:W-:-:S03]  /*5570*/  ISETP.NE.AND P2, PT, R0, 0x2, PT ;  /* 0x000000020000780c */ /* 0x000fc60003f45270 */
[----:B------:R-:W-:Y:S01]  /*5580*/  UIADD3 UR11, UR11, UR5, URZ ;  /* 0x000000050b0b7290 */ /* 0x000fe2000fffe03f */
[----:B------:R-:W-:Y:S01]  /*5590*/  SEL R2, RZ, 0x1, P2 ;  /* 0x00000001ff027807 */ /* 0x000fe20001000000 */
[----:B------:R-:W-:Y:S01]  /*55a0*/  UIADD3 UR9, UR9, 0x4a50, URZ ;  /* 0x00004a5009097890 */ /* 0x000fe2000fffe03f */
[----:B------:R-:W-:Y:S01]  /*55b0*/  SEL R0, R0, RZ, P2 ;  /* 0x000000ff00007207 */ /* 0x000fe20001000000 */
[----:B------:R-:W-:Y:S01]  /*55c0*/  ULEA UR8, UR8, UR4, 0xb ;  /* 0x0000000408087291 */ /* 0x000fe2000f8e583f */
[----:B------:R-:W-:Y:S01]  /*55d0*/  LOP3.LUT R5, R5, R2, RZ, 0x3c, !PT ;  /* 0x0000000205057212 */ /* 0x000fe200078e3cff */
[----:B------:R-:W-:Y:S01]  /*55e0*/  UMOV UR5, 0x10000000 ;  /* 0x1000000000057882 */ /* 0x000fe20000000000 */
[----:B------:R-:W-:-:S06]  /*55f0*/  UMOV UR4, 0x0 ;  /* 0x0000000000047882 */ /* 0x000fcc0000000000 */
[----:B------:R2:W-:Y:S02]  /*5600*/  UTMALDG.4D [UR8], [UR16], desc[UR4] ;  /* 0x00000408100075b4 */ /* 0x0005e40008019000 */
[----:B--2---:R-:W-:Y:S01]  /*5610*/  NOP ;  /* 0x0000000000007918 */ /* 0x004fe20000000000 */
.L_x_74:
[----:B------:R-:W-:Y:S05]  /*5620*/  BSYNC B1 ;  /* 0x0000000000017941 */ /* 0x000fea0003800000 */
.L_x_73:
[----:B------:R-:W-:Y:S01]  /*5630*/  VIADD R17, R17, UR7 ;  /* 0x0000000711117c36 */ /* 0x000fe20008000000 */
[----:B-1----:R-:W-:-:S04]  /*5640*/  PRMT R4, RZ, 0x7610, R4 ;  /* 0x00007610ff047816 */ /* 0x002fc80000000004 */
[----:B------:R-:W-:-:S13]  /*5650*/  ISETP.GE.AND P2, PT, R17, UR18, PT ;  /* 0x0000001211007c0c */ /* 0x000fda000bf46270 */
[----:B------:R-:W-:Y:S05]  /*5660*/  @!P2 BRA `(.L_x_78) ;  /* 0xfffffff80008a947 */ /* 0x000fea000383ffff */
[----:B------:R-:W-:Y:S05]  /*5670*/  BSYNC B0 ;  /* 0x0000000000007941 */ /* 0x000fea0003800000 */
.L_x_63:
[----:B------:R-:W-:Y:S05]  /*5680*/  EXIT ;  /* 0x000000000000794d */ /* 0x000fea0003800000 */
.L_x_62:
[----:B-1----:R-:W-:Y:S02]  /*5690*/  ULDC UR4, c[0x0][0xa00] ;  /* 0x0002800000047ab9 */ /* 0x002fe40000000800 */
[----:B------:R-:W-:-:S13]  /*56a0*/  ISETP.GE.AND P0, PT, R17, UR4, PT ;  /* 0x0000000411007c0c */ /* 0x000fda000bf06270 */
[----:B------:R-:W-:Y:S05]  /*56b0*/  @P0 EXIT ;  /* 0x000000000000094d */ /* 0x000fea0003800000 */
[----:B------:R-:W-:Y:S01]  /*56c0*/  LOP3.LUT P0, RZ, R2, 0x1f, RZ, 0xc0, !PT ;  /* 0x0000001f02ff7812 */ /* 0x000fe2000780c0ff */
[----:B------:R-:W-:Y:S01]  /*56d0*/  BSSY B0, `(.L_x_79) ;  /* 0x00000e2000007945 */ /* 0x000fe20003800000 */
[----:B------:R-:W-:Y:S01]  /*56e0*/  IMAD.MOV.U32 R4, RZ, RZ, 0x1 ;  /* 0x00000001ff047424 */ /* 0x000fe200078e00ff */
[----:B------:R-:W-:Y:S01]  /*56f0*/  ULOP3.LUT UR5, UR48, 0x2, URZ, 0xfc, !UPT ;  /* 0x0000000230057892 */ /* 0x000fe2000f8efc3f */
[----:B------:R-:W-:Y:S01]  /*5700*/  PLOP3.LUT P0, PT, P0, P2, PT, 0x2a, 0x0 ;  /* 0x000000000000781c */ /* 0x000fe20000704572 */
[----:B------:R-:W-:Y:S01]  /*5710*/  IMAD.MOV.U32 R5, RZ, RZ, RZ ;  /* 0x000000ffff057224 */ /* 0x000fe200078e00ff */
[----:B------:R-:W-:Y:S01]  /*5720*/  ULDC.64 UR6, c[0x0][0x198] ;  /* 0x0000660000067ab9 */ /* 0x000fe20000000a00 */
[----:B------:R-:W-:Y:S01]  /*5730*/  IMAD.MOV.U32 R0, RZ, RZ, 0x1 ;  /* 0x00000001ff007424 */ /* 0x000fe200078e00ff */
[----:B------:R-:W-:-:S09]  /*5740*/  ULDC UR14, c[0x0][0xc] ;  /* 0x00000300000e7ab9 */ /* 0x000fd20000000800 */
.L_x_106:
[----:B------:R-:W1:Y:S01]  /*5750*/  LDC R2, c[0x0][0xa04] ;  /* 0x00028100ff027b82 */ /* 0x000e620000000800 */
[----:B------:R-:W-:-:S07]  /*5760*/  UMOV UR4, 0xffffffff ;  /* 0xffffffff00047882 */ /* 0x000fce0000000000 */
        /* <DEDUP_REMOVED lines=9> */
[----:B-1----:R-:W-:Y:S01]  /*5800*/  @P3 IMAD.HI.U32 R10, R17, R6, RZ ;  /* 0x00000006110a3227 */ /* 0x002fe200078e00ff */
[----:B------:R-:W-:-:S04]  /*5810*/  MOV R6, R17 ;  /* 0x0000001100067202 */ /* 0x000fc80000000f00 */
[----:B------:R-:W-:-:S05]  /*5820*/  @P3 SHF.R.U32.HI R6, RZ, R7, R10 ;  /* 0x00000007ff063219 */ /* 0x000fca000001160a */
[----:B--2---:R-:W-:-:S04]  /*5830*/  @P4 IMAD.HI.U32 R9, R6, R9, RZ ;  /* 0x0000000906094227 */ /* 0x004fc800078e00ff */
[----:B------:R-:W-:Y:S01]  /*5840*/  IMAD.MOV.U32 R7, RZ, RZ, R6 ;  /* 0x000000ffff077224 */ /* 0x000fe200078e0006 */
[----:B---3--:R-:W-:-:S05]  /*5850*/  @P4 SHF.R.U32.HI R7, RZ, R12, R9 ;  /* 0x0000000cff074219 */ /* 0x008fca0000011609 */
[----:B------:R-:W-:Y:S02]  /*5860*/  IMAD.MOV.U32 R9, RZ, RZ, R7 ;  /* 0x000000ffff097224 */ /* 0x000fe400078e0007 */
[----:B----4-:R-:W-:-:S05]  /*5870*/  @P5 IMAD.HI.U32 R2, R7, R2, RZ ;  /* 0x0000000207025227 */ /* 0x010fca00078e00ff */
[----:B------:R-:W-:Y:S01]  /*5880*/  @P5 SHF.R.U32.HI R9, RZ, R3, R2 ;  /* 0x00000003ff095219 */ /* 0x000fe20000011602 */
[----:B------:R-:W-:-:S04]  /*5890*/  IMAD.MOV R3, RZ, RZ, -R7 ;  /* 0x000000ffff037224 */ /* 0x000fc800078e0a07 */
[----:B------:R-:W-:Y:S02]  /*58a0*/  IMAD R2, R11, R3, R6 ;  /* 0x000000030b027224 */ /* 0x000fe400078e0206 */
[----:B------:R-:W-:-:S04]  /*58b0*/  IMAD.MOV R3, RZ, RZ, -R9 ;  /* 0x000000ffff037224 */ /* 0x000fc800078e0a09 */
[----:B------:R-:W-:Y:S01]  /*58c0*/  IMAD R3, R8, R3, R7 ;  /* 0x0000000308037224 */ /* 0x000fe200078e0207 */
[----:B------:R-:W-:Y:S06]  /*58d0*/  BRA.DIV UR4, `(.L_x_80) ;  /* 0x0000001204107947 */ /* 0x000fec000b800000 */
[----:B------:R-:W-:-:S13]  /*58e0*/  ELECT P6, URZ, PT ;  /* 0x00000000003f782f */ /* 0x000fda00038c0000 */
.L_x_120:
[----:B------:R-:W1:Y:S01]  /*58f0*/  LDC R6, c[0x0][0x28c] ;  /* 0x0000a300ff067b82 */ /* 0x000e620000000800 */
[----:B------:R-:W-:Y:S01]  /*5900*/  BSSY B1, `(.L_x_81) ;  /* 0x0000027000017945 */ /* 0x000fe20003800000 */
[----:B-1----:R-:W-:-:S13]  /*5910*/  ISETP.GT.AND P3, PT, R6, RZ, P6 ;  /* 0x000000ff0600720c */ /* 0x002fda0003764270 */
[----:B------:R-:W-:Y:S05]  /*5920*/  @!P3 BRA `(.L_x_82) ;  /* 0x000000000090b947 */ /* 0x000fea0003800000 */
[----:B------:R-:W1:Y:S01]  /*5930*/  S2R R8, SR_CgaCtaId ;  /* 0x0000000000087919 */ /* 0x000e620000008800 */
[----:B------:R-:W-:-:S04]  /*5940*/  MOV R7, 0x400 ;  /* 0x0000040000077802 */ /* 0x000fc80000000f00 */
[----:B-1----:R-:W-:Y:S02]  /*5950*/  LEA R10, R8, R7, 0x18 ;  /* 0x00000007080a7211 */ /* 0x002fe400078ec0ff */
[----:B------:R-:W-:-:S03]  /*5960*/  SHF.L.U32 R7, R0, 0x1f, RZ ;  /* 0x0000001f00077819 */ /* 0x000fc600000006ff */
[----:B------:R-:W-:-:S04]  /*5970*/  IMAD R8, R5, 0x8, R10 ;  /* 0x0000000805087824 */ /* 0x000fc800078e020a */
[----:B------:R-:W1:Y:S02]  /*5980*/  SYNCS.PHASECHK.TRANS64.TRYWAIT P4, [R8+URZ+0x4a28], R7 ;  /* 0x004a2807080075a7 */ /* 0x000e64000808017f */
[----:B-1----:R-:W-:Y:S05]  /*5990*/  @!P4 BRA `(.L_x_83) ;  /* 0x000000100000c947 */ /* 0x002fea0003800000 */
.L_x_121:
[----:B------:R-:W-:Y:S01]  /*59a0*/  UPRMT UR4, UR5, 0x9910, URZ ;  /* 0x0000991005047896 */ /* 0x000fe2000800003f */
[----:B-1----:R-:W-:-:S03]  /*59b0*/  @P2 IMAD.MOV.U32 R7, RZ, RZ, 0x800 ;  /* 0x00000800ff072424 */ /* 0x002fc600078e00ff */
[----:B------:R-:W-:Y:S01]  /*59c0*/  UISETP.NE.AND UP0, UPT, UR4, 0x2, UPT ;  /* 0x000000020400788c */ /* 0x000fe2000bf05270 */
[----:B------:R1:W-:Y:S05]  /*59d0*/  @P2 SYNCS.ARRIVE.TRANS64 RZ, [R8+URZ+0x4a00], R7 ;  /* 0x004a000708ff29a7 */ /* 0x0003ea000800003f */
[----:B------:R-:W-:-:S13]  /*59e0*/  PLOP3.LUT P4, PT, PT, PT, UP0, 0x80, 0x0 ;  /* 0x000000000000781c */ /* 0x000fda0003f8f008 */
[----:B-1----:R-:W-:Y:S05]  /*59f0*/  @P4 BRA `(.L_x_84) ;  /* 0x0000000000044947 */ /* 0x002fea0003800000 */
[----:B------:R-:W-:Y:S01]  /*5a00*/  BPT.TRAP 0x1 ;  /* 0x000000040000795c */ /* 0x000fe20000300000 */
.L_x_84:
[----:B------:R-:W-:Y:S05]  /*5a10*/  @P0 BRA `(.L_x_85) ;  /* 0x0000000000040947 */ /* 0x000fea0003800000 */
[----:B------:R-:W-:Y:S01]  /*5a20*/  BPT.TRAP 0x1 ;  /* 0x000000040000795c */ /* 0x000fe20000300000 */
.L_x_85:
[----:B------:R-:W-:Y:S01]  /*5a30*/  LEA R10, R5, R10, 0xb ;  /* 0x0000000a050a7211 */ /* 0x000fe200078e58ff */
[----:B------:R-:W-:Y:S01]  /*5a40*/  UIADD3 UR16, UP0, UR6, 0x1f0, URZ ;  /* 0x000001f006107890 */ /* 0x000fe2000ff1e03f */
[----:B------:R-:W-:Y:S01]  /*5a50*/  R2UR UR9, R8 ;  /* 0x00000000080972ca */ /* 0x000fe200000e0000 */
[----:B------:R-:W-:Y:S01]  /*5a60*/  UMOV UR18, 0x0 ;  /* 0x0000000000127882 */ /* 0x000fe20000000000 */
[----:B------:R-:W-:Y:S01]  /*5a70*/  R2UR UR8, R10 ;  /* 0x000000000a0872ca */ /* 0x000fe200000e0000 */
[----:B------:R-:W-:Y:S01]  /*5a80*/  UIADD3.X UR17, URZ, UR7, URZ, UP0, !UPT ;  /* 0x000000073f117290 */ /* 0x000fe200087fe43f */
[----:B------:R-:W-:Y:S01]  /*5a90*/  R2UR UR12, R2 ;  /* 0x00000000020c72ca */ /* 0x000fe200000e0000 */
[----:B------:R-:W-:Y:S01]  /*5aa0*/  UMOV UR19, 0x10000000 ;  /* 0x1000000000137882 */ /* 0x000fe20000000000 */
[----:B------:R-:W-:Y:S01]  /*5ab0*/  R2UR UR13, R3 ;  /* 0x00000000030d72ca */ /* 0x000fe200000e0000 */
[----:B------:R-:W-:Y:S01]  /*5ac0*/  UMOV UR10, URZ ;  /* 0x0000003f000a7c82 */ /* 0x000fe20008000000 */
[----:B------:R-:W-:Y:S01]  /*5ad0*/  UMOV UR11, URZ ;  /* 0x0000003f000b7c82 */ /* 0x000fe20008000000 */
[----:B------:R-:W-:-:S04]  /*5ae0*/  VIADD R5, R5, 0x1 ;  /* 0x0000000105057836 */ /* 0x000fc80000000000 */
[----:B------:R-:W-:Y:S01]  /*5af0*/  UIADD3 UR9, UR9, 0x4a00, URZ ;  /* 0x00004a0009097890 */ /* 0x000fe2000fffe03f */
[----:B------:R-:W-:Y:S01]  /*5b00*/  ISETP.NE.AND P4, PT, R5, 0x5, PT ;  /* 0x000000050500780c */ /* 0x000fe20003f85270 */
[----:B------:R-:W-:-:S03]  /*5b10*/  UIADD3 UR8, UR8, 0x1000, URZ ;  /* 0x0000100008087890 */ /* 0x000fc6000fffe03f */
[----:B------:R-:W-:Y:S02]  /*5b20*/  SEL R7, RZ, 0x1, P4 ;  /* 0x00000001ff077807 */ /* 0x000fe40002000000 */
[----:B------:R-:W-:Y:S02]  /*5b30*/  SEL R5, R5, RZ, P4 ;  /* 0x000000ff05057207 */ /* 0x000fe40002000000 */
[----:B------:R-:W-:Y:S02]  /*5b40*/  LOP3.LUT R0, R0, R7, RZ, 0x3c, !PT ;  /* 0x0000000700007212 */ /* 0x000fe400078e3cff */
[----:B------:R1:W-:Y:S02]  /*5b50*/  UTMALDG.4D [UR8], [UR16], desc[UR18] ;  /* 0x00001208100075b4 */ /* 0x0003e40008019000 */
[----:B-1----:R-:W-:-:S03]  /*5b60*/  NOP ;  /* 0x0000000000007918 */ /* 0x002fc60000000000 */
.L_x_82:
[----:B------:R-:W-:Y:S05]  /*5b70*/  BSYNC B1 ;  /* 0x0000000000017941 */ /* 0x000fea0003800000 */
.L_x_81:
        /* <DEDUP_REMOVED lines=10> */
.L_x_87:
[----:B------:R-:W-:Y:S05]  /*5c20*/  BSYNC B1 ;  /* 0x0000000000017941 */ /* 0x000fea0003800000 */
.L_x_86:
[----:B------:R-:W-:Y:S01]  /*5c30*/  BSSY B1, `(.L_x_89) ;  /* 0x0000028000017945 */ /* 0x000fe20003800000 */
[----:B------:R-:W-:-:S03]  /*5c40*/  IMAD.MOV.U32 R9, RZ, RZ, RZ ;  /* 0x000000ffff097224 */ /* 0x000fc600078e00ff */
[----:B------:R-:W-:Y:S05]  /*5c50*/  @!P3 BRA `(.L_x_90) ;  /* 0x000000000094b947 */ /* 0x000fea0003800000 */
[----:B-1----:R-:W1:Y:S01]  /*5c60*/  S2R R7, SR_CgaCtaId ;  /* 0x0000000000077919 */ /* 0x002e620000008800 */
[----:B------:R-:W-:Y:S02]  /*5c70*/  MOV R4, 0x400 ;  /* 0x0000040000047802 */ /* 0x000fe40000000f00 */
[----:B------:R-:W-:Y:S02]  /*5c80*/  SHF.L.U32 R8, R0, 0x1f, RZ ;  /* 0x0000001f00087819 */ /* 0x000fe400000006ff */
[----:B-1----:R-:W-:-:S05]  /*5c90*/  LEA R4, R7, R4, 0x18 ;  /* 0x0000000407047211 */ /* 0x002fca00078ec0ff */
[----:B------:R-:W-:-:S04]  /*5ca0*/  IMAD R7, R5, 0x8, R4 ;  /* 0x0000000805077824 */ /* 0x000fc800078e0204 */
[----:B------:R-:W1:Y:S02]  /*5cb0*/  SYNCS.PHASECHK.TRANS64.TRYWAIT P3, [R7+URZ+0x4a28], R8 ;  /* 0x004a2808070075a7 */ /* 0x000e64000806017f */
[----:B-1----:R-:W-:Y:S05]  /*5cc0*/  @!P3 BRA `(.L_x_91) ;  /* 0x0000000c005cb947 */ /* 0x002fea0003800000 */
.L_x_122:
[----:B------:R-:W-:Y:S01]  /*5cd0*/  UPRMT UR4, UR5, 0x9910, URZ ;  /* 0x0000991005047896 */ /* 0x000fe2000800003f */
[----:B-1----:R-:W-:-:S03]  /*5ce0*/  @P2 IMAD.MOV.U32 R8, RZ, RZ, 0x800 ;  /* 0x00000800ff082424 */ /* 0x002fc600078e00ff */
[----:B------:R-:W-:Y:S01]  /*5cf0*/  UISETP.NE.AND UP0, UPT, UR4, 0x2, UPT ;  /* 0x000000020400788c */ /* 0x000fe2000bf05270 */
[----:B------:R1:W-:Y:S05]  /*5d00*/  @P2 SYNCS.ARRIVE.TRANS64 RZ, [R7+URZ+0x4a00], R8 ;  /* 0x004a000807ff29a7 */ /* 0x0003ea000800003f */
[----:B------:R-:W-:-:S13]  /*5d10*/  PLOP3.LUT P3, PT, PT, PT, UP0, 0x80, 0x0 ;  /* 0x000000000000781c */ /* 0x000fda0003f6f008 */
[----:B-1----:R-:W-:Y:S05]  /*5d20*/  @P3 BRA `(.L_x_92) ;  /* 0x0000000000043947 */ /* 0x002fea0003800000 */
[----:B------:R-:W-:Y:S01]  /*5d30*/  BPT.TRAP 0x1 ;  /* 0x000000040000795c */ /* 0x000fe20000300000 */
.L_x_92:
[----:B------:R-:W-:Y:S05]  /*5d40*/  @P0 BRA `(.L_x_93) ;  /* 0x0000000000040947 */ /* 0x000fea0003800000 */
[----:B------:R-:W-:Y:S01]  /*5d50*/  BPT.TRAP 0x1 ;  /* 0x000000040000795c */ /* 0x000fe20000300000 */
.L_x_93:
[----:B------:R-:W-:Y:S01]  /*5d60*/  IMAD R4, R5, 0x800, R4 ;  /* 0x0000080005047824 */ /* 0x000fe200078e0204 */
[----:B------:R-:W-:Y:S01]  /*5d70*/  R2UR UR9, R7 ;  /* 0x00000000070972ca */ /* 0x000fe200000e0000 */
[----:B------:R-:W-:Y:S01]  /*5d80*/  UIADD3 UR16, UP0, UR6, 0x2f0, URZ ;  /* 0x000002f006107890 */ /* 0x000fe2000ff1e03f */
[----:B------:R-:W-:Y:S01]  /*5d90*/  R2UR UR12, R2 ;  /* 0x00000000020c72ca */ /* 0x000fe200000e0000 */
[----:B------:R-:W-:Y:S01]  /*5da0*/  UMOV UR18, 0x0 ;  /* 0x0000000000127882 */ /* 0x000fe20000000000 */
[----:B------:R-:W-:Y:S01]  /*5db0*/  R2UR UR8, R4 ;  /* 0x00000000040872ca */ /* 0x000fe200000e0000 */
[----:B------:R-:W-:Y:S01]  /*5dc0*/  UIADD3.X UR17, URZ, UR7, URZ, UP0, !UPT ;  /* 0x000000073f117290 */ /* 0x000fe200087fe43f */
[----:B------:R-:W-:Y:S01]  /*5dd0*/  R2UR UR13, R3 ;  /* 0x00000000030d72ca */ /* 0x000fe200000e0000 */
[----:B------:R-:W-:Y:S01]  /*5de0*/  UMOV UR19, 0x10000000 ;  /* 0x1000000000137882 */ /* 0x000fe20000000000 */
[----:B------:R-:W-:Y:S01]  /*5df0*/  UMOV UR10, URZ ;  /* 0x0000003f000a7c82 */ /* 0x000fe20008000000 */
[----:B------:R-:W-:Y:S01]  /*5e00*/  UMOV UR11, URZ ;  /* 0x0000003f000b7c82 */ /* 0x000fe20008000000 */
[----:B------:R-:W-:Y:S01]  /*5e10*/  VIADD R5, R5, 0x1 ;  /* 0x0000000105057836 */ /* 0x000fe20000000000 */
[----:B------:R-:W-:-:S02]  /*5e20*/  MOV R9, 0x1 ;  /* 0x0000000100097802 */ /* 0x000fc40000000f00 */
[----:B------:R-:W-:Y:S02]  /*5e30*/  UIADD3 UR9, UR9, 0x4a00, URZ ;  /* 0x00004a0009097890 */ /* 0x000fe4000fffe03f */
[C---:B------:R-:W-:Y:S02]  /*5e40*/  ISETP.NE.AND P3, PT, R5.reuse, 0x5, PT ;  /* 0x000000050500780c */ /* 0x040fe40003f65270 */
[----:B------:R-:W-:Y:S02]  /*5e50*/  UIADD3 UR8, UR8, 0x1000, URZ ;  /* 0x0000100008087890 */ /* 0x000fe4000fffe03f */
[----:B------:R-:W-:Y:S02]  /*5e60*/  SEL R7, RZ, 0x1, P3 ;  /* 0x00000001ff077807 */ /* 0x000fe40001800000 */
[----:B------:R-:W-:Y:S02]  /*5e70*/  SEL R5, R5, RZ, P3 ;  /* 0x000000ff05057207 */ /* 0x000fe40001800000 */
[----:B------:R-:W-:-:S03]  /*5e80*/  LOP3.LUT R0, R0, R7, RZ, 0x3c, !PT ;  /* 0x0000000700007212 */ /* 0x000fc600078e3cff */
[----:B------:R2:W-:Y:S02]  /*5e90*/  UTMALDG.4D [UR8], [UR16], desc[UR18] ;  /* 0x00001208100075b4 */ /* 0x0005e40008019000 */
[----:B--2---:R-:W-:Y:S02]  /*5ea0*/  NOP ;  /* 0x0000000000007918 */ /* 0x004fe40000000000 */
.L_x_90:
[----:B------:R-:W-:Y:S05]  /*5eb0*/  BSYNC B1 ;  /* 0x0000000000017941 */ /* 0x000fea0003800000 */
.L_x_89:
[----:B------:R-:W-:-:S13]  /*5ec0*/  ISETP.GE.AND P3, PT, R6, 0x41, PT ;  /* 0x000000410600780c */ /* 0x000fda0003f66270 */
[----:B------:R-:W-:Y:S05]  /*5ed0*/  @!P3 BRA `(.L_x_94) ;  /* 0x000000040070b947 */ /* 0x000fea0003800000 */
[----:B------:R-:W-:Y:S01]  /*5ee0*/  VIADD R6, R6, 0x3f ;  /* 0x0000003f06067836 */ /* 0x000fe20000000000 */
[----:B------:R-:W-:Y:S04]  /*5ef0*/  BSSY B1, `(.L_x_94) ;  /* 0x000005a000017945 */ /* 0x000fe80003800000 */
[----:B-1----:R-:W-:-:S04]  /*5f00*/  SHF.R.S32.HI R7, RZ, 0x1f, R6 ;  /* 0x0000001fff077819 */ /* 0x002fc80000011406 */
[----:B------:R-:W-:-:S04]  /*5f10*/  LEA.HI R7, R7, R6, RZ, 0x6 ;  /* 0x0000000607077211 */ /* 0x000fc800078f30ff */
[----:B------:R-:W-:-:S05]  /*5f20*/  SHF.R.S32.HI R7, RZ, 0x6, R7 ;  /* 0x00000006ff077819 */ /* 0x000fca0000011407 */
[----:B------:R-:W-:-:S07]  /*5f30*/  IMAD.SHL.U32 R4, R7, 0x2, RZ ;  /* 0x0000000207047824 */ /* 0x000fce00078e00ff */
.L_x_105:
[----:B------:R-:W-:Y:S04]  /*5f40*/  BSSY B2, `(.L_x_95) ;  /* 0x0000027000027945 */ /* 0x000fe80003800000 */
[----:B------:R-:W-:Y:S05]  /*5f50*/  @!P6 BRA `(.L_x_96) ;  /* 0x000000000094e947 */ /* 0x000fea0003800000 */
[----:B------:R-:W1:Y:S01]  /*5f60*/  S2R R7, SR_CgaCtaId ;  /* 0x0000000000077919 */ /* 0x000e620000008800 */
[----:B------:R-:W-:Y:S02]  /*5f70*/  MOV R6, 0x400 ;  /* 0x0000040000067802 */ /* 0x000fe40000000f00 */
[----:B------:R-:W-:Y:S02]  /*5f80*/  SHF.L.U32 R8, R0, 0x1f, RZ ;  /* 0x0000001f00087819 */ /* 0x000fe400000006ff */
[----:B-1----:R-:W-:-:S05]  /*5f90*/  LEA R6, R7, R6, 0x18 ;  /* 0x0000000607067211 */ /* 0x002fca00078ec0ff */
[----:B------:R-:W-:-:S04]  /*5fa0*/  IMAD R7, R5, 0x8, R6 ;  /* 0x0000000805077824 */ /* 0x000fc800078e0206 */
[----:B------:R-:W1:Y:S02]  /*5fb0*/  SYNCS.PHASECHK.TRANS64.TRYWAIT P3, [R7+URZ+0x4a28], R8 ;  /* 0x004a2808070075a7 */ /* 0x000e64000806017f */
[----:B-1----:R-:W-:Y:S05]  /*5fc0*/  @!P3 BRA `(.L_x_97) ;  /* 0x0000000800b0b947 */ /* 0x002fea0003800000 */
.L_x_123:
[----:B------:R-:W-:Y:S01]  /*5fd0*/  UPRMT UR4, UR5, 0x9910, URZ ;  /* 0x0000991005047896 */ /* 0x000fe2000800003f */
[----:B-1----:R-:W-:-:S03]  /*5fe0*/  @P2 IMAD.MOV.U32 R8, RZ, RZ, 0x800 ;  /* 0x00000800ff082424 */ /* 0x002fc600078e00ff */
[----:B------:R-:W-:Y:S01]  /*5ff0*/  UISETP.NE.AND UP0, UPT, UR4, 0x2, UPT ;  /* 0x000000020400788c */ /* 0x000fe2000bf05270 */
[----:B------:R1:W-:Y:S05]  /*6000*/  @P2 SYNCS.ARRIVE.TRANS64 RZ, [R7+URZ+0x4a00], R8 ;  /* 0x004a000807ff29a7 */ /* 0x0003ea000800003f */
[----:B------:R-:W-:-:S13]  /*6010*/  PLOP3.LUT P3, PT, PT, PT, UP0, 0x80, 0x0 ;  /* 0x000000000000781c */ /* 0x000fda0003f6f008 */
[----:B-1----:R-:W-:Y:S05]  /*6020*/  @P3 BRA `(.L_x_98) ;  /* 0x0000000000043947 */ /* 0x002fea0003800000 */
[----:B------:R-:W-:Y:S01]  /*6030*/  BPT.TRAP 0x1 ;  /* 0x000000040000795c */ /* 0x000fe20000300000 */
.L_x_98:
[----:B------:R-:W-:Y:S05]  /*6040*/  @P0 BRA `(.L_x_99) ;  /* 0x0000000000040947 */ /* 0x000fea0003800000 */
[----:B------:R-:W-:Y:S01]  /*6050*/  BPT.TRAP 0x1 ;  /* 0x000000040000795c */ /* 0x000fe20000300000 */
.L_x_99:
        /* <DEDUP_REMOVED lines=11> */
[----:B------:R-:W-:-:S03]  /*6110*/  IADD3 R5, R5, 0x1, RZ ;  /* 0x0000000105057810 */ /* 0x000fc60007ffe0ff */
[----:B------:R-:W-:Y:S01]  /*6120*/  UIADD3 UR9, UR9, 0x4a00, URZ ;  /* 0x00004a0009097890 */ /* 0x000fe2000fffe03f */
[C---:B------:R-:W-:Y:S01]  /*6130*/  ISETP.NE.AND P3, PT, R5.reuse, 0x5, PT ;  /* 0x000000050500780c */ /* 0x040fe20003f65270 */
[----:B------:R-:W-:Y:S02]  /*6140*/  USHF.L.U32 UR11, UR11, 0x6, URZ ;  /* 0x000000060b0b7899 */ /* 0x000fe4000800063f */
[----:B------:R-:W-:Y:S01]  /*6150*/  UIADD3 UR8, UR8, 0x1000, URZ ;  /* 0x0000100008087890 */ /* 0x000fe2000fffe03f */
[----:B------:R-:W-:Y:S02]  /*6160*/  SEL R7, RZ, 0x1, P3 ;  /* 0x00000001ff077807 */ /* 0x000fe40001800000 */
[----:B------:R-:W-:Y:S02]  /*6170*/  SEL R5, R5, RZ, P3 ;  /* 0x000000ff05057207 */ /* 0x000fe40001800000 */
[----:B------:R-:W-:-:S04]  /*6180*/  LOP3.LUT R0, R0, R7, RZ, 0x3c, !PT ;  /* 0x0000000700007212 */ /* 0x000fc800078e3cff */
[----:B------:R1:W-:Y:S02]  /*6190*/  UTMALDG.4D [UR8], [UR16], desc[UR18] ;  /* 0x00001208100075b4 */ /* 0x0003e40008019000 */
[----:B-1----:R-:W-:Y:S01]  /*61a0*/  NOP ;  /* 0x0000000000007918 */ /* 0x002fe20000000000 */
.L_x_96:
[----:B------:R-:W-:Y:S05]  /*61b0*/  BSYNC B2 ;  /* 0x0000000000027941 */ /* 0x000fea0003800000 */
.L_x_95:
[----:B------:R-:W-:Y:S01]  /*61c0*/  ISETP.LT.OR P3, PT, R4, 0x4, !P6 ;  /* 0x000000040400780c */ /* 0x000fe20007761670 */
[----:B------:R-:W-:-:S12]  /*61d0*/  BSSY B2, `(.L_x_100) ;  /* 0x0000028000027945 */ /* 0x000fd80003800000 */
[----:B------:R-:W-:Y:S05]  /*61e0*/  @P3 BRA `(.L_x_101) ;  /* 0x0000000000983947 */ /* 0x000fea0003800000 */
[----:B------:R-:W1:Y:S01]  /*61f0*/  S2R R7, SR_CgaCtaId ;  /* 0x0000000000077919 */ /* 0x000e620000008800 */
[----:B------:R-:W-:Y:S02]  /*6200*/  MOV R6, 0x400 ;  /* 0x0000040000067802 */ /* 0x000fe40000000f00 */
[----:B------:R-:W-:Y:S02]  /*6210*/  SHF.L.U32 R8, R0, 0x1f, RZ ;  /* 0x0000001f00087819 */ /* 0x000fe400000006ff */
[----:B-1----:R-:W-:-:S05]  /*6220*/  LEA R6, R7, R6, 0x18 ;  /* 0x0000000607067211 */ /* 0x002fca00078ec0ff */
[----:B------:R-:W-:-:S04]  /*6230*/  IMAD R7, R5, 0x8, R6 ;  /* 0x0000000805077824 */ /* 0x000fc800078e0206 */
[----:B------:R-:W1:Y:S02]  /*6240*/  SYNCS.PHASECHK.TRANS64.TRYWAIT P3, [R7+URZ+0x4a28], R8 ;  /* 0x004a2808070075a7 */ /* 0x000e64000806017f */
[----:B-1----:R-:W-:Y:S05]  /*6250*/  @!P3 BRA `(.L_x_102) ;  /* 0x000000080020b947 */ /* 0x002fea0003800000 */
.L_x_124:
[----:B------:R-:W-:Y:S01]  /*6260*/  UPRMT UR4, UR5, 0x9910, URZ ;  /* 0x0000991005047896 */ /* 0x000fe2000800003f */
[----:B-1----:R-:W-:-:S03]  /*6270*/  @P1 IMAD.MOV.U32 R8, RZ, RZ, 0x800 ;  /* 0x00000800ff081424 */ /* 0x002fc600078e00ff */
[----:B------:R-:W-:Y:S01]  /*6280*/  UISETP.NE.AND UP0, UPT, UR4, 0x2, UPT ;  /* 0x000000020400788c */ /* 0x000fe2000bf05270 */
[----:B------:R1:W-:Y:S05]  /*6290*/  @P1 SYNCS.ARRIVE.TRANS64 RZ, [R7+URZ+0x4a00], R8 ;  /* 0x004a000807ff19a7 */ /* 0x0003ea000800003f */
[----:B------:R-:W-:-:S13]  /*62a0*/  PLOP3.LUT P3, PT, PT, PT, UP0, 0x80, 0x0 ;  /* 0x000000000000781c */ /* 0x000fda0003f6f008 */
[----:B-1----:R-:W-:Y:S05]  /*62b0*/  @P3 BRA `(.L_x_103) ;  /* 0x0000000000043947 */ /* 0x002fea0003800000 */
[----:B------:R-:W-:Y:S01]  /*62c0*/  BPT.TRAP 0x1 ;  /* 0x000000040000795c */ /* 0x000fe20000300000 */
.L_x_103:
[----:B------:R-:W-:Y:S05]  /*62d0*/  @P0 BRA `(.L_x_104) ;  /* 0x0000000000040947 */ /* 0x000fea0003800000 */
[----:B------:R-:W-:Y:S01]  /*62e0*/  BPT.TRAP 0x1 ;  /* 0x000000040000795c */ /* 0x000fe20000300000 */
.L_x_104:
        /* <DEDUP_REMOVED lines=11> */
[----:B------:R-:W-:-:S02]  /*63a0*/  VIADD R5, R5, 0x1 ;  /* 0x0000000105057836 */ /* 0x000fc40000000000 */
[----:B------:R-:W-:Y:S01]  /*63b0*/  VIADD R9, R9, 0x1 ;  /* 0x0000000109097836 */ /* 0x000fe20000000000 */
[----:B------:R-:W-:Y:S02]  /*63c0*/  UIADD3 UR9, UR9, 0x4a00, URZ ;  /* 0x00004a0009097890 */ /* 0x000fe4000fffe03f */
[----:B------:R-:W-:Y:S01]  /*63d0*/  USHF.L.U32 UR11, UR11, 0x6, URZ ;  /* 0x000000060b0b7899 */ /* 0x000fe2000800063f */
[----:B------:R-:W-:Y:S01]  /*63e0*/  ISETP.NE.AND P3, PT, R5, 0x5, PT ;  /* 0x000000050500780c */ /* 0x000fe20003f65270 */
[----:B------:R-:W-:-:S03]  /*63f0*/  UIADD3 UR8, UR8, 0x1000, URZ ;  /* 0x0000100008087890 */ /* 0x000fc6000fffe03f */
[----:B------:R-:W-:Y:S02]  /*6400*/  SEL R7, RZ, 0x1, P3 ;  /* 0x00000001ff077807 */ /* 0x000fe40001800000 */
[----:B------:R-:W-:Y:S02]  /*6410*/  SEL R5, R5, RZ, P3 ;  /* 0x000000ff05057207 */ /* 0x000fe40001800000 */
[----:B------:R-:W-:Y:S02]  /*6420*/  LOP3.LUT R0, R0, R7, RZ, 0x3c, !PT ;  /* 0x0000000700007212 */ /* 0x000fe400078e3cff */
[----:B------:R1:W-:Y:S02]  /*6430*/  UTMALDG.4D [UR8], [UR16], desc[UR18] ;  /* 0x00001208100075b4 */ /* 0x0003e40008019000 */
[----:B-1----:R-:W-:-:S03]  /*6440*/  NOP ;  /* 0x0000000000007918 */ /* 0x002fc60000000000 */
.L_x_101:
[----:B------:R-:W-:Y:S05]  /*6450*/  BSYNC B2 ;  /* 0x0000000000027941 */ /* 0x000fea0003800000 */
.L_x_100:
[C---:B------:R-:W-:Y:S02]  /*6460*/  ISETP.GT.AND P3, PT, R4.reuse, 0x4, PT ;  /* 0x000000040400780c */ /* 0x040fe40003f64270 */
[----:B------:R-:W-:-:S11]  /*6470*/  IADD3 R4, R4, -0x2, RZ ;  /* 0xfffffffe04047810 */ /* 0x000fd60007ffe0ff */
[----:B------:R-:W-:Y:S05]  /*6480*/  @P3 BRA `(.L_x_105) ;  /* 0xfffffff800ac3947 */ /* 0x000fea000383ffff */
[----:B------:R-:W-:Y:S05]  /*6490*/  BSYNC B1 ;  /* 0x0000000000017941 */ /* 0x000fea0003800000 */
.L_x_94:
[----:B------:R-:W-:Y:S01]  /*64a0*/  VIADD R17, R17, UR14 ;  /* 0x0000000e11117c36 */ /* 0x000fe20008000000 */
[----:B------:R-:W-:Y:S01]  /*64b0*/  ULDC UR4, c[0x0][0xa00] ;  /* 0x0002800000047ab9 */ /* 0x000fe20000000800 */
[----:B-1----:R-:W-:-:S03]  /*64c0*/  PRMT R4, RZ, 0x7610, R4 ;  /* 0x00007610ff047816 */ /* 0x002fc60000000004 */
[----:B------:R-:W-:-:S13]  /*64d0*/  ISETP.GE.AND P3, PT, R17, UR4, PT ;  /* 0x0000000411007c0c */ /* 0x000fda000bf66270 */
[----:B------:R-:W-:Y:S05]  /*64e0*/  @!P3 BRA `(.L_x_106) ;  /* 0xfffffff00098b947 */ /* 0x000fea000383ffff */
[----:B------:R-:W-:Y:S05]  /*64f0*/  BSYNC B0 ;  /* 0x0000000000007941 */ /* 0x000fea0003800000 */
.L_x_79:
[----:B------:R-:W-:Y:S05]  /*6500*/  EXIT ;  /* 0x000000000000794d */ /* 0x000fea0003800000 */
.L_x_17:
[----:B-1----:R-:W-:-:S04]  /*6510*/  IMAD.U32 R3, RZ, RZ, UR5 ;  /* 0x00000005ff037e24 */ /* 0x002fc8000f8e00ff */
[----:B------:R1:W2:Y:S03]  /*6520*/  SYNCS.PHASECHK.TRANS64.TRYWAIT P1, [R3+URZ+0x4a50], R0 ;  /* 0x004a5000030075a7 */ /* 0x0002a6000802017f */
[----:B--2---:R-:W-:Y:S05]  /*6530*/  @!P1 NANOSLEEP.SYNCS 0x989680 ;  /* 0x009896800000995d */ /* 0x004fea0003900000 */
[----:B------:R-:W2:Y:S02]  /*6540*/  @!P1 SYNCS.PHASECHK.TRANS64 P1, [R3+URZ+0x4a50], R0 ;  /* 0x004a5000030095a7 */ /* 0x000ea4000802007f */
[----:B--2---:R-:W-:Y:S05]  /*6550*/  @!P1 BRA `(.L_x_17) ;  /* 0xfffffffc00ec9947 */ /* 0x004fea000383ffff */
[----:B------:R-:W-:Y:S05]  /*6560*/  BRA `(.L_x_107) ;  /* 0xffffffac002c7947 */ /* 0x000fea000383ffff */
.L_x_19:
[----:B-1----:R-:W-:-:S04]  /*6570*/  IMAD.U32 R5, RZ, RZ, UR11 ;  /* 0x0000000bff057e24 */ /* 0x002fc8000f8e00ff */
[----:B------:R1:W2:Y:S03]  /*6580*/  SYNCS.PHASECHK.TRANS64.TRYWAIT P1, [R5+URZ+0x4a00], R0 ;  /* 0x004a0000050075a7 */ /* 0x0002a6000802017f */
[----:B--2---:R-:W-:Y:S05]  /*6590*/  @!P1 NANOSLEEP.SYNCS 0x989680 ;  /* 0x009896800000995d */ /* 0x004fea0003900000 */
[----:B------:R-:W2:Y:S02]  /*65a0*/  @!P1 SYNCS.PHASECHK.TRANS64 P1, [R5+URZ+0x4a00], R0 ;  /* 0x004a0000050095a7 */ /* 0x000ea4000802007f */
[----:B--2---:R-:W-:Y:S05]  /*65b0*/  @!P1 BRA `(.L_x_19) ;  /* 0xfffffffc00ec9947 */ /* 0x004fea000383ffff */
[----:B------:R-:W-:Y:S05]  /*65c0*/  BRA `(.L_x_108) ;  /* 0xffffffac00407947 */ /* 0x000fea000383ffff */
.L_x_20:
[----:B-1----:R-:W-:-:S04]  /*65d0*/  IMAD.U32 R0, RZ, RZ, UR10 ;  /* 0x0000000aff007e24 */ /* 0x002fc8000f8e00ff */
[----:B------:R1:W2:Y:S03]  /*65e0*/  SYNCS.PHASECHK.TRANS64.TRYWAIT P1, [R0+URZ+-0x8], R3 ;  /* 0xfffff803000075a7 */ /* 0x0002a6000802017f */
[----:B--2---:R-:W-:Y:S05]  /*65f0*/  @!P1 NANOSLEEP.SYNCS 0x989680 ;  /* 0x009896800000995d */ /* 0x004fea0003900000 */
[----:B------:R-:W2:Y:S02]  /*6600*/  @!P1 SYNCS.PHASECHK.TRANS64 P1, [R0+URZ+-0x8], R3 ;  /* 0xfffff803000095a7 */ /* 0x000ea4000802007f */
[----:B--2---:R-:W-:Y:S05]  /*6610*/  @!P1 BRA `(.L_x_20) ;  /* 0xfffffffc00ec9947 */ /* 0x004fea000383ffff */
[----:B------:R-:W-:Y:S05]  /*6620*/  BRA `(.L_x_109) ;  /* 0xffffffac00307947 */ /* 0x000fea000383ffff */
.L_x_22:
[----:B-1----:R-:W-:-:S04]  /*6630*/  IMAD.U32 R7, RZ, RZ, UR6 ;  /* 0x00000006ff077e24 */ /* 0x002fc8000f8e00ff */
[----:B------:R1:W2:Y:S03]  /*6640*/  SYNCS.PHASECHK.TRANS64.TRYWAIT P1, [R7+URZ+0x4a00], R6 ;  /* 0x004a0006070075a7 */ /* 0x0002a6000802017f */
[----:B--2---:R-:W-:Y:S05]  /*6650*/  @!P1 NANOSLEEP.SYNCS 0x989680 ;  /* 0x009896800000995d */ /* 0x004fea0003900000 */
[----:B------:R-:W2:Y:S02]  /*6660*/  @!P1 SYNCS.PHASECHK.TRANS64 P1, [R7+URZ+0x4a00], R6 ;  /* 0x004a0006070095a7 */ /* 0x000ea4000802007f */
[----:B--2---:R-:W-:Y:S05]  /*6670*/  @!P1 BRA `(.L_x_22) ;  /* 0xfffffffc00ec9947 */ /* 0x004fea000383ffff */
[----:B------:R-:W-:Y:S05]  /*6680*/  BRA `(.L_x_110) ;  /* 0xffffffbc00507947 */ /* 0x000fea000383ffff */
.L_x_27:
[----:B-1----:R-:W-:-:S04]  /*6690*/  MOV R5, UR6 ;  /* 0x0000000600057c02 */ /* 0x002fc80008000f00 */
[----:B------:R1:W2:Y:S03]  /*66a0*/  SYNCS.PHASECHK.TRANS64.TRYWAIT P2, [R5+URZ+0x4a00], R4 ;  /* 0x004a0004050075a7 */ /* 0x0002a6000804017f */
[----:B--2---:R-:W-:Y:S05]  /*66b0*/  @!P2 NANOSLEEP.SYNCS 0x989680 ;  /* 0x009896800000a95d */ /* 0x004fea0003900000 */
[----:B------:R-:W2:Y:S02]  /*66c0*/  @!P2 SYNCS.PHASECHK.TRANS64 P2, [R5+URZ+0x4a00], R4 ;  /* 0x004a00040500a5a7 */ /* 0x000ea4000804007f */
[----:B--2---:R-:W-:Y:S05]  /*66d0*/  @!P2 BRA `(.L_x_27) ;  /* 0xfffffffc00eca947 */ /* 0x004fea000383ffff */
[----:B------:R-:W-:Y:S05]  /*66e0*/  BRA `(.L_x_111) ;  /* 0xffffffc000087947 */ /* 0x000fea000383ffff */
.L_x_31:
[----:B-1----:R-:W-:-:S04]  /*66f0*/  IMAD.U32 R9, RZ, RZ, UR6 ;  /* 0x00000006ff097e24 */ /* 0x002fc8000f8e00ff */
[----:B------:R1:W2:Y:S03]  /*6700*/  SYNCS.PHASECHK.TRANS64.TRYWAIT P2, [R9+URZ+0x4a00], R20 ;  /* 0x004a0014090075a7 */ /* 0x0002a6000804017f */
[----:B--2---:R-:W-:Y:S05]  /*6710*/  @!P2 NANOSLEEP.SYNCS 0x989680 ;  /* 0x009896800000a95d */ /* 0x004fea0003900000 */
[----:B------:R-:W2:Y:S02]  /*6720*/  @!P2 SYNCS.PHASECHK.TRANS64 P2, [R9+URZ+0x4a00], R20 ;  /* 0x004a00140900a5a7 */ /* 0x000ea4000804007f */
[----:B--2---:R-:W-:Y:S05]  /*6730*/  @!P2 BRA `(.L_x_31) ;  /* 0xfffffffc00eca947 */ /* 0x004fea000383ffff */
[----:B------:R-:W-:Y:S05]  /*6740*/  BRA `(.L_x_30) ;  /* 0xffffffd000847947 */ /* 0x000fea000383ffff */
.L_x_51:
[----:B-1----:R-:W-:-:S04]  /*6750*/  IMAD.U32 R3, RZ, RZ, UR10 ;  /* 0x0000000aff037e24 */ /* 0x002fc8000f8e00ff */
[----:B------:R1:W2:Y:S03]  /*6760*/  SYNCS.PHASECHK.TRANS64.TRYWAIT P1, [R3+URZ+0x8], R0 ;  /* 0x00000800030075a7 */ /* 0x0002a6000802017f */
[----:B--2---:R-:W-:Y:S05]  /*6770*/  @!P1 NANOSLEEP.SYNCS 0x989680 ;  /* 0x009896800000995d */ /* 0x004fea0003900000 */
[----:B------:R-:W2:Y:S02]  /*6780*/  @!P1 SYNCS.PHASECHK.TRANS64 P1, [R3+URZ+0x8], R0 ;  /* 0x00000800030095a7 */ /* 0x000ea4000802007f */
[----:B--2---:R-:W-:Y:S05]  /*6790*/  @!P1 BRA `(.L_x_51) ;  /* 0xfffffffc00ec9947 */ /* 0x004fea000383ffff */
[----:B------:R-:W-:Y:S05]  /*67a0*/  BRA `(.L_x_112) ;  /* 0xffffffd800f47947 */ /* 0x000fea000383ffff */
.L_x_64:
[----:B------:R-:W-:Y:S01]  /*67b0*/  BSSY B1, `(.L_x_113) ;  /* 0x0000006000017945 */ /* 0x000fe20003800000 */
[----:B------:R-:W-:-:S07]  /*67c0*/  IMAD.MOV.U32 R15, RZ, RZ, -0x1 ;  /* 0xffffffffff0f7424 */ /* 0x000fce00078e00ff */
[----:B------:R-:W-:Y:S05]  /*67d0*/  WARPSYNC.COLLECTIVE R15, `(.L_x_114) ;  /* 0x000000000f0c7348 */ /* 0x000fea0003c00000 */
[----:B------:R-:W-:Y:S02]  /*67e0*/  ELECT P6, UR62, PT ;  /* 0x00000000003e782f */ /* 0x000fe400038c0000 */
[----:B------:R-:W-:Y:S01]  /*67f0*/  MOV R14, UR62 ;  /* 0x0000003e000e7c02 */ /* 0x000fe20008000f00 */
[----:B------:R-:W-:Y:S10]  /*6800*/  ENDCOLLECTIVE ;  /* 0x000000000000791b */ /* 0x000ff40003800000 */
.L_x_114:
[----:B------:R-:W-:Y:S05]  /*6810*/  BSYNC B1 ;  /* 0x0000000000017941 */ /* 0x000fea0003800000 */
.L_x_113:
[----:B------:R-:W-:Y:S05]  /*6820*/  BRA `(.L_x_115) ;  /* 0xffffffe800007947 */ /* 0x000fea000383ffff */
.L_x_67:
[----:B-1----:R1:W2:Y:S02]  /*6830*/  SYNCS.PHASECHK.TRANS64.TRYWAIT P2, [R7+URZ+0x4a60], R6 ;  /* 0x004a6006070075a7 */ /* 0x0022a4000804017f */
[----:B--2---:R-:W-:Y:S05]  /*6840*/  @!P2 NANOSLEEP.SYNCS 0x989680 ;  /* 0x009896800000a95d */ /* 0x004fea0003900000 */
[----:B------:R-:W2:Y:S02]  /*6850*/  @!P2 SYNCS.PHASECHK.TRANS64 P2, [R7+URZ+0x4a60], R6 ;  /* 0x004a60060700a5a7 */ /* 0x000ea4000804007f */
[----:B--2---:R-:W-:Y:S05]  /*6860*/  @!P2 BRA `(.L_x_67) ;  /* 0xfffffffc00f0a947 */ /* 0x004fea000383ffff */
[----:B------:R-:W-:Y:S05]  /*6870*/  BRA `(.L_x_116) ;  /* 0xffffffe800207947 */ /* 0x000fea000383ffff */
.L_x_72:
[----:B-1----:R1:W2:Y:S02]  /*6880*/  SYNCS.PHASECHK.TRANS64.TRYWAIT P2, [R7+URZ+0x4ab0], R4 ;  /* 0x004ab004070075a7 */ /* 0x0022a4000804017f */
[----:B--2---:R-:W-:Y:S05]  /*6890*/  @!P2 NANOSLEEP.SYNCS 0x989680 ;  /* 0x009896800000a95d */ /* 0x004fea0003900000 */
[----:B------:R-:W2:Y:S02]  /*68a0*/  @!P2 SYNCS.PHASECHK.TRANS64 P2, [R7+URZ+0x4ab0], R4 ;  /* 0x004ab0040700a5a7 */ /* 0x000ea4000804007f */
[----:B--2---:R-:W-:Y:S05]  /*68b0*/  @!P2 BRA `(.L_x_72) ;  /* 0xfffffffc00f0a947 */ /* 0x004fea000383ffff */
[----:B------:R-:W-:Y:S05]  /*68c0*/  BRA `(.L_x_71) ;  /* 0xffffffe800b07947 */ /* 0x000fea000383ffff */
.L_x_75:
[----:B-1----:R1:W2:Y:S02]  /*68d0*/  SYNCS.PHASECHK.TRANS64.TRYWAIT P2, [R4+URZ+0x4a60], R9 ;  /* 0x004a6009040075a7 */ /* 0x0022a4000804017f */
[----:B--2---:R-:W-:Y:S05]  /*68e0*/  @!P2 NANOSLEEP.SYNCS 0x989680 ;  /* 0x009896800000a95d */ /* 0x004fea0003900000 */
[----:B------:R-:W2:Y:S02]  /*68f0*/  @!P2 SYNCS.PHASECHK.TRANS64 P2, [R4+URZ+0x4a60], R9 ;  /* 0x004a60090400a5a7 */ /* 0x000ea4000804007f */
[----:B--2---:R-:W-:Y:S05]  /*6900*/  @!P2 BRA `(.L_x_75) ;  /* 0xfffffffc00f0a947 */ /* 0x004fea000383ffff */
[----:B------:R-:W-:Y:S05]  /*6910*/  BRA `(.L_x_117) ;  /* 0xffffffe800c47947 */ /* 0x000fea000383ffff */
.L_x_80:
[----:B------:R-:W-:Y:S01]  /*6920*/  BSSY B1, `(.L_x_118) ;  /* 0x0000006000017945 */ /* 0x000fe20003800000 */
[----:B------:R-:W-:-:S07]  /*6930*/  IMAD.MOV.U32 R15, RZ, RZ, -0x1 ;  /* 0xffffffffff0f7424 */ /* 0x000fce00078e00ff */
[----:B------:R-:W-:Y:S05]  /*6940*/  WARPSYNC.COLLECTIVE R15, `(.L_x_119) ;  /* 0x000000000f0c7348 */ /* 0x000fea0003c00000 */
[----:B------:R-:W-:Y:S02]  /*6950*/  ELECT P6, UR62, PT ;  /* 0x00000000003e782f */ /* 0x000fe400038c0000 */
[----:B------:R-:W-:Y:S01]  /*6960*/  MOV R14, UR62 ;  /* 0x0000003e000e7c02 */ /* 0x000fe20008000f00 */
[----:B------:R-:W-:Y:S10]  /*6970*/  ENDCOLLECTIVE ;  /* 0x000000000000791b */ /* 0x000ff40003800000 */
.L_x_119:
[----:B------:R-:W-:Y:S05]  /*6980*/  BSYNC B1 ;  /* 0x0000000000017941 */ /* 0x000fea0003800000 */
.L_x_118:
[----:B------:R-:W-:Y:S05]  /*6990*/  BRA `(.L_x_120) ;  /* 0xffffffec00d47947 */ /* 0x000fea000383ffff */
.L_x_83:
[----:B-1----:R1:W2:Y:S02]  /*69a0*/  SYNCS.PHASECHK.TRANS64.TRYWAIT P4, [R8+URZ+0x4a28], R7 ;  /* 0x004a2807080075a7 */ /* 0x0022a4000808017f */
[----:B--2---:R-:W-:Y:S05]  /*69b0*/  @!P4 NANOSLEEP.SYNCS 0x989680 ;  /* 0x009896800000c95d */ /* 0x004fea0003900000 */
[----:B------:R-:W2:Y:S02]  /*69c0*/  @!P4 SYNCS.PHASECHK.TRANS64 P4, [R8+URZ+0x4a28], R7 ;  /* 0x004a28070800c5a7 */ /* 0x000ea4000808007f */
[----:B--2---:R-:W-:Y:S05]  /*69d0*/  @!P4 BRA `(.L_x_83) ;  /* 0xfffffffc00f0c947 */ /* 0x004fea000383ffff */
[----:B------:R-:W-:Y:S05]  /*69e0*/  BRA `(.L_x_121) ;  /* 0xffffffec00ec7947 */ /* 0x000fea000383ffff */
.L_x_88:
[----:B-1----:R1:W2:Y:S02]  /*69f0*/  SYNCS.PHASECHK.TRANS64.TRYWAIT P4, [R4+URZ+0x4ab0], R7 ;  /* 0x004ab007040075a7 */ /* 0x0022a4000808017f */
[----:B--2---:R-:W-:Y:S05]  /*6a00*/  @!P4 NANOSLEEP.SYNCS 0x989680 ;  /* 0x009896800000c95d */ /* 0x004fea0003900000 */
[----:B------:R-:W2:Y:S02]  /*6a10*/  @!P4 SYNCS.PHASECHK.TRANS64 P4, [R4+URZ+0x4ab0], R7 ;  /* 0x004ab0070400c5a7 */ /* 0x000ea4000808007f */
[----:B--2---:R-:W-:Y:S05]  /*6a20*/  @!P4 BRA `(.L_x_88) ;  /* 0xfffffffc00f0c947 */ /* 0x004fea000383ffff */
[----:B------:R-:W-:Y:S05]  /*6a30*/  BRA `(.L_x_87) ;  /* 0xfffffff000787947 */ /* 0x000fea000383ffff */
.L_x_91:
[----:B-1----:R1:W2:Y:S02]  /*6a40*/  SYNCS.PHASECHK.TRANS64.TRYWAIT P3, [R7+URZ+0x4a28], R8 ;  /* 0x004a2808070075a7 */ /* 0x0022a4000806017f */
[----:B--2---:R-:W-:Y:S05]  /*6a50*/  @!P3 NANOSLEEP.SYNCS 0x989680 ;  /* 0x009896800000b95d */ /* 0x004fea0003900000 */
[----:B------:R-:W2:Y:S02]  /*6a60*/  @!P3 SYNCS.PHASECHK.TRANS64 P3, [R7+URZ+0x4a28], R8 ;  /* 0x004a28080700b5a7 */ /* 0x000ea4000806007f */
[----:B--2---:R-:W-:Y:S05]  /*6a70*/  @!P3 BRA `(.L_x_91) ;  /* 0xfffffffc00f0b947 */ /* 0x004fea000383ffff */
[----:B------:R-:W-:Y:S05]  /*6a80*/  BRA `(.L_x_122) ;  /* 0xfffffff000907947 */ /* 0x000fea000383ffff */
.L_x_97:
[----:B-1----:R1:W2:Y:S02]  /*6a90*/  SYNCS.PHASECHK.TRANS64.TRYWAIT P3, [R7+URZ+0x4a28], R8 ;  /* 0x004a2808070075a7 */ /* 0x0022a4000806017f */
[----:B--2---:R-:W-:Y:S05]  /*6aa0*/  @!P3 NANOSLEEP.SYNCS 0x989680 ;  /* 0x009896800000b95d */ /* 0x004fea0003900000 */
[----:B------:R-:W2:Y:S02]  /*6ab0*/  @!P3 SYNCS.PHASECHK.TRANS64 P3, [R7+URZ+0x4a28], R8 ;  /* 0x004a28080700b5a7 */ /* 0x000ea4000806007f */
[----:B--2---:R-:W-:Y:S05]  /*6ac0*/  @!P3 BRA `(.L_x_97) ;  /* 0xfffffffc00f0b947 */ /* 0x004fea000383ffff */
[----:B------:R-:W-:Y:S05]  /*6ad0*/  BRA `(.L_x_123) ;  /* 0xfffffff4003c7947 */ /* 0x000fea000383ffff */
.L_x_102:
[----:B-1----:R1:W2:Y:S02]  /*6ae0*/  SYNCS.PHASECHK.TRANS64.TRYWAIT P3, [R7+URZ+0x4a28], R8 ;  /* 0x004a2808070075a7 */ /* 0x0022a4000806017f */
[----:B--2---:R-:W-:Y:S05]  /*6af0*/  @!P3 NANOSLEEP.SYNCS 0x989680 ;  /* 0x009896800000b95d */ /* 0x004fea0003900000 */
[----:B------:R-:W2:Y:S02]  /*6b00*/  @!P3 SYNCS.PHASECHK.TRANS64 P3, [R7+URZ+0x4a28], R8 ;  /* 0x004a28080700b5a7 */ /* 0x000ea4000806007f */
[----:B--2---:R-:W-:Y:S05]  /*6b10*/  @!P3 BRA `(.L_x_102) ;  /* 0xfffffffc00f0b947 */ /* 0x004fea000383ffff */
[----:B------:R-:W-:Y:S05]  /*6b20*/  BRA `(.L_x_124) ;  /* 0xfffffff400cc7947 */ /* 0x000fea000383ffff */
        .weak           $__internal_0_$__cuda_sm20_rcp_rn_f32_slowpath
        .type           $__internal_0_$__cuda_sm20_rcp_rn_f32_slowpath,@function
        .size           $__internal_0_$__cuda_sm20_rcp_rn_f32_slowpath,(.L_x_130 - $__internal_0_$__cuda_sm20_rcp_rn_f32_slowpath)
$__internal_0_$__cuda_sm20_rcp_rn_f32_slowpath:
[----:B------:R-:W-:Y:S01]  /*6b30*/  IMAD.SHL.U32 R0, R3, 0x2, RZ ;  /* 0x0000000203007824 */ /* 0x000fe200078e00ff */
[----:B------:R-:W-:Y:S04]  /*6b40*/  BSSY B2, `(.L_x_125) ;  /* 0x0000030000027945 */ /* 0x000fe80003800000 */
[----:B------:R-:W-:-:S04]  /*6b50*/  SHF.R.U32.HI R21, RZ, 0x18, R0 ;  /* 0x00000018ff157819 */ /* 0x000fc80000011600 */
[----:B------:R-:W-:-:S13]  /*6b60*/  ISETP.NE.U32.AND P0, PT, R21, RZ, PT ;  /* 0x000000ff1500720c */ /* 0x000fda0003f05070 */
[----:B------:R-:W-:Y:S05]  /*6b70*/  @P0 BRA `(.L_x_126) ;  /* 0x0000000000280947 */ /* 0x000fea0003800000 */
[----:B------:R-:W-:-:S04]  /*6b80*/  SHF.L.U32 R0, R3, 0x1, RZ ;  /* 0x0000000103007819 */ /* 0x000fc800000006ff */
[----:B------:R-:W-:-:S13]  /*6b90*/  ISETP.NE.AND P0, PT, R0, RZ, PT ;  /* 0x000000ff0000720c */ /* 0x000fda0003f05270 */
[----:B------:R-:W-:Y:S01]  /*6ba0*/  @P0 FFMA R7, R3, 1.84467440737095516160e+19, RZ ;  /* 0x5f80000003070823 */ /* 0x000fe200000000ff */
[----:B------:R-:W-:Y:S08]  /*6bb0*/  @!P0 MUFU.RCP R6, R3 ;  /* 0x0000000300068308 */ /* 0x000ff00000001000 */
[----:B------:R-:W1:Y:S02]  /*6bc0*/  @P0 MUFU.RCP R0, R7 ;  /* 0x0000000700000308 */ /* 0x000e640000001000 */
[----:B-1----:R-:W-:-:S04]  /*6bd0*/  @P0 FFMA R12, R7, R0, -1 ;  /* 0xbf800000070c0423 */ /* 0x002fc80000000000 */
[----:B------:R-:W-:-:S04]  /*6be0*/  @P0 FADD.FTZ R13, -R12, -RZ ;  /* 0x800000ff0c0d0221 */ /* 0x000fc80000010100 */
[----:B------:R-:W-:-:S04]  /*6bf0*/  @P0 FFMA R0, R0, R13, R0 ;  /* 0x0000000d00000223 */ /* 0x000fc80000000000 */
[----:B------:R-:W-:Y:S01]  /*6c00*/  @P0 FFMA R6, R0, 1.84467440737095516160e+19, RZ ;  /* 0x5f80000000060823 */ /* 0x000fe200000000ff */
[----:B------:R-:W-:Y:S06]  /*6c10*/  BRA `(.L_x_127) ;  /* 0x0000000000887947 */ /* 0x000fec0003800000 */
.L_x_126:
[----:B------:R-:W-:-:S05]  /*6c20*/  VIADD R24, R21, 0xffffff03 ;  /* 0xffffff0315187836 */ /* 0x000fca0000000000 */
[----:B------:R-:W-:-:S13]  /*6c30*/  ISETP.GT.U32.AND P0, PT, R24, 0x1, PT ;  /* 0x000000011800780c */ /* 0x000fda0003f04070 */
[----:B------:R-:W-:Y:S05]  /*6c40*/  @P0 BRA `(.L_x_128) ;  /* 0x0000000000780947 */ /* 0x000fea0003800000 */
[----:B------:R-:W-:Y:S01]  /*6c50*/  LOP3.LUT R0, R3, 0x7fffff, RZ, 0xc0, !PT ;  /* 0x007fffff03007812 */ /* 0x000fe200078ec0ff */
[----:B------:R-:W-:-:S03]  /*6c60*/  IMAD.MOV.U32 R13, RZ, RZ, 0x3 ;  /* 0x00000003ff0d7424 */ /* 0x000fc600078e00ff */
[----:B------:R-:W-:Y:S02]  /*6c70*/  LOP3.LUT R0, R0, 0x3f800000, RZ, 0xfc, !PT ;  /* 0x3f80000000007812 */ /* 0x000fe400078efcff */
[----:B------:R-:W-:Y:S02]  /*6c80*/  SHF.L.U32 R13, R13, R24, RZ ;  /* 0x000000180d0d7219 */ /* 0x000fe400000006ff */
[----:B------:R-:W1:Y:S02]  /*6c90*/  MUFU.RCP R7, R0 ;  /* 0x0000000000077308 */ /* 0x000e640000001000 */
[----:B-1----:R-:W-:-:S04]  /*6ca0*/  FFMA R6, R0, R7, -1 ;  /* 0xbf80000000067423 */ /* 0x002fc80000000007 */
[----:B------:R-:W-:-:S04]  /*6cb0*/  FADD.FTZ R6, -R6, -RZ ;  /* 0x800000ff06067221 */ /* 0x000fc80000010100 */
[CCC-:B------:R-:W-:Y:S01]  /*6cc0*/  FFMA.RM R12, R7.reuse, R6.reuse, R7.reuse ;  /* 0x00000006070c7223 */ /* 0x1c0fe20000004007 */
[----:B------:R-:W-:-:S04]  /*6cd0*/  FFMA.RP R7, R7, R6, R7 ;  /* 0x0000000607077223 */ /* 0x000fc80000008007 */
[C---:B------:R-:W-:Y:S02]  /*6ce0*/  LOP3.LUT R6, R12.reuse, 0x7fffff, RZ, 0xc0, !PT ;  /* 0x007fffff0c067812 */ /* 0x040fe400078ec0ff */
[----:B------:R-:W-:Y:S02]  /*6cf0*/  FSETP.NEU.FTZ.AND P0, PT, R12, R7, PT ;  /* 0x000000070c00720b */ /* 0x000fe40003f1d000 */
[----:B------:R-:W-:Y:S02]  /*6d00*/  LOP3.LUT R6, R6, 0x800000, RZ, 0xfc, !PT ;  /* 0x0080000006067812 */ /* 0x000fe400078efcff */
[----:B------:R-:W-:Y:S02]  /*6d10*/  SEL R7, RZ, 0xffffffff, !P0 ;  /* 0xffffffffff077807 */ /* 0x000fe40004000000 */
[----:B------:R-:W-:-:S03]  /*6d20*/  LOP3.LUT R13, R13, R6, RZ, 0xc0, !PT ;  /* 0x000000060d0d7212 */ /* 0x000fc600078ec0ff */
[----:B------:R-:W-:Y:S01]  /*6d30*/  IMAD.MOV R7, RZ, RZ, -R7 ;  /* 0x000000ffff077224 */ /* 0x000fe200078e0a07 */
[----:B------:R-:W-:-:S04]  /*6d40*/  SHF.R.U32.HI R13, RZ, R24, R13 ;  /* 0x00000018ff0d7219 */ /* 0x000fc8000001160d */
[--C-:B------:R-:W-:Y:S01]  /*6d50*/  LOP3.LUT P1, RZ, R7, R24, R6.reuse, 0xf8, !PT ;  /* 0x0000001807ff7212 */ /* 0x100fe2000782f806 */
[----:B------:R-:W-:Y:S01]  /*6d60*/  VIADD R7, R21, 0xffffff04 ;  /* 0xffffff0415077836 */ /* 0x000fe20000000000 */
[C---:B------:R-:W-:Y:S02]  /*6d70*/  LOP3.LUT P0, RZ, R13.reuse, 0x1, RZ, 0xc0, !PT ;  /* 0x000000010dff7812 */ /* 0x040fe4000780c0ff */
[----:B------:R-:W-:Y:S02]  /*6d80*/  LOP3.LUT P2, RZ, R13, 0x2, RZ, 0xc0, !PT ;  /* 0x000000020dff7812 */ /* 0x000fe4000784c0ff */
[----:B------:R-:W-:Y:S02]  /*6d90*/  SHF.R.U32.HI R6, RZ, R7, R6 ;  /* 0x00000007ff067219 */ /* 0x000fe40000011606 */
[----:B------:R-:W-:Y:S02]  /*6da0*/  PLOP3.LUT P0, PT, P0, P1, P2, 0xe0, 0x0 ;  /* 0x000000000000781c */ /* 0x000fe40000703c20 */
[----:B------:R-:W-:-:S02]  /*6db0*/  LOP3.LUT P1, RZ, R3, 0x7fffff, RZ, 0xc0, !PT ;  /* 0x007fffff03ff7812 */ /* 0x000fc4000782c0ff */
[----:B------:R-:W-:-:S05]  /*6dc0*/  SEL R0, RZ, 0x1, !P0 ;  /* 0x00000001ff007807 */ /* 0x000fca0004000000 */
[----:B------:R-:W-:-:S05]  /*6dd0*/  IMAD.MOV R0, RZ, RZ, -R0 ;  /* 0x000000ffff007224 */ /* 0x000fca00078e0a00 */
[----:B------:R-:W-:-:S13]  /*6de0*/  ISETP.GE.AND P0, PT, R0, RZ, PT ;  /* 0x000000ff0000720c */ /* 0x000fda0003f06270 */
[----:B------:R-:W-:-:S05]  /*6df0*/  @!P0 IADD3 R6, R6, 0x1, RZ ;  /* 0x0000000106068810 */ /* 0x000fca0007ffe0ff */
[----:B------:R-:W-:-:S05]  /*6e00*/  @!P1 IMAD.SHL.U32 R6, R6, 0x2, RZ ;  /* 0x0000000206069824 */ /* 0x000fca00078e00ff */
[----:B------:R-:W-:Y:S01]  /*6e10*/  LOP3.LUT R6, R6, 0x80000000, R3, 0xf8, !PT ;  /* 0x8000000006067812 */ /* 0x000fe200078ef803 */
[----:B------:R-:W-:Y:S06]  /*6e20*/  BRA `(.L_x_127) ;  /* 0x0000000000047947 */ /* 0x000fec0003800000 */
.L_x_128:
[----:B------:R1:W2:Y:S02]  /*6e30*/  MUFU.RCP R6, R3 ;  /* 0x0000000300067308 */ /* 0x0002a40000001000 */
.L_x_127:
[----:B------:R-:W-:Y:S05]  /*6e40*/  BSYNC B2 ;  /* 0x0000000000027941 */ /* 0x000fea0003800000 */
.L_x_125:
[----:B--2---:R-:W-:Y:S02]  /*6e50*/  IMAD.MOV.U32 R0, RZ, RZ, R6 ;  /* 0x000000ffff007224 */ /* 0x004fe400078e0006 */
[----:B------:R-:W-:Y:S02]  /*6e60*/  IMAD.MOV.U32 R6, RZ, RZ, R14 ;  /* 0x000000ffff067224 */ /* 0x000fe400078e000e */
[----:B------:R-:W-:-:S04]  /*6e70*/  IMAD.MOV.U32 R7, RZ, RZ, 0x0 ;  /* 0x00000000ff077424 */ /* 0x000fc800078e00ff */
[----:B-1----:R-:W-:Y:S05]  /*6e80*/  RET.REL.NODEC R6 `(_ZN7cutlass13device_kernelINS_4fmha6kernel28FmhaKernelTmaWarpSpecializedINS1_10collective30FmhaMainloopTmaWarpSpecializedINS_6half_tEffN4cute5tupleIJNS7_1CILi128EEENS9_ILi64EEENS9_ILi16EEEEEENS8_IJiNS9_ILi1EEENS8_IJiiEEEEEESG_SG_NS4_13DefaultFusionEJNS2_6OptionILNS2_3TagE0ENS9_ILb1EEEEENSI_ILSJ_2ESK_EEEEENS4_15FmhaFwdEpilogueIS6_fNS8_IJSB_SC_SB_EEEEENS2_23PersistentTileSchedulerEJSL_SM_EEEEEvNT_6ParamsE) ;  /* 0xffffff90065c7950 */ /* 0x002fea0003c3ffff */
.L_x_129:
[----:B------:R-:W-:-:S00]  /*6e90*/  BRA `(.L_x_129) ;  /* 0xfffffffc00fc7947 */ /* 0x000fc0000383ffff */
[----:B------:R-:W-:-:S00]  /*6ea0*/  NOP ;  /* 0x0000000000007918 */ /* 0x000fc00000000000 */
        /* <DEDUP_REMOVED lines=13> */
.L_x_130:


//--------------------- .nv.global.init           --------------------------
	.section	.nv.global.init,"aw",@progbits
.nv.global.init:
	.type		$str$24,@object
	.size		$str$24,($str$25 - $str$24)
$str$24:
        /*0000*/ 	.byte	0x28, 0x61, 0x64, 0x64, 0x72, 0x65, 0x73, 0x73, 0x20, 0x26, 0x20, 0x6d, 0x61, 0x73, 0x6b, 0x29
        /*0010*/ 	.byte	0x20, 0x3d, 0x3d, 0x20, 0x30, 0x00
	.type		$str$25,@object
	.size		$str$25,(__unnamed_1 - $str$25)
$str$25:
        /*0016*/ 	.byte	0x2f, 0x74, 0x6d, 0x70, 0x2f, 0x63, 0x75, 0x74, 0x6c, 0x61, 0x73, 0x73, 0x5f, 0x73, 0x77, 0x65
        /*0026*/ 	.byte	0x65, 0x70, 0x5f, 0x73, 0x72, 0x63, 0x2f, 0x69, 0x6e, 0x63, 0x6c, 0x75, 0x64, 0x65, 0x2f, 0x63
        /*0036*/ 	.byte	0x75, 0x74, 0x65, 0x2f, 0x70, 0x6f, 0x69, 0x6e, 0x74, 0x65, 0x72, 0x5f, 0x66, 0x6c, 0x61, 0x67
        /*0046*/ 	.byte	0x67, 0x65, 0x64, 0x2e, 0x68, 0x70, 0x70, 0x00
	.type		__unnamed_1,@object
	.size		__unnamed_1,(.L_0 - __unnamed_1)
__unnamed_1:
        /*004e*/ 	.byte	0x61, 0x75, 0x74, 0x6f, 0x20, 0x63, 0x75, 0x74, 0x65, 0x3a, 0x3a, 0x61, 0x73, 0x5f, 0x70, 0x6f
        /* <DEDUP_REMOVED lines=27> */
        /*020e*/ 	.byte	0x3e, 0x3e, 0x5d, 0x00
.L_0:


//--------------------- .nv.shared._ZN7cutlass13device_kernelINS_4fmha6kernel28FmhaKernelTmaWarpSpecializedINS1_10collective30FmhaMainloopTmaWarpSpecializedINS_6half_tEffN4cute5tupleIJNS7_1CILi128EEENS9_ILi64EEENS9_ILi16EEEEEENS8_IJiNS9_ILi1EEENS8_IJiiEEEEEESG_SG_NS4_13DefaultFusionEJNS2_6OptionILNS2_3TagE0ENS9_ILb1EEEEENSI_ILSJ_2ESK_EEEEENS4_15FmhaFwdEpilogueIS6_fNS8_IJSB_SC_SB_EEEEENS2_23PersistentTileSchedulerEJSL_SM_EEEEEvNT_6ParamsE --------------------------
	.section	.nv.shared._ZN7cutlass13device_kernelINS_4fmha6kernel28FmhaKernelTmaWarpSpecializedINS1_10collective30FmhaMainloopTmaWarpSpecializedINS_6half_tEffN4cute5tupleIJNS7_1CILi128EEENS9_ILi64EEENS9_ILi16EEEEEENS8_IJiNS9_ILi1EEENS8_IJiiEEEEEESG_SG_NS4_13DefaultFusionEJNS2_6OptionILNS2_3TagE0ENS9_ILb1EEEEENSI_ILSJ_2ESK_EEEEENS4_15FmhaFwdEpilogueIS6_fNS8_IJSB_SC_SB_EEEEENS2_23PersistentTileSchedulerEJSL_SM_EEEEEvNT_6ParamsE,"aw",@nobits
	.sectionflags	@""
	.align	16
	.zero		1024


//--------------------- .nv.shared.reserved.0     --------------------------
	.section	.nv.shared.reserved.0,"aw",@nobits
	.weak		__nv_reservedSMEM_offset_0_alias
	.size		__nv_reservedSMEM_offset_0_alias, 0, 0
	.other		__nv_reservedSMEM_offset_0_alias,@"STO_CUDA_RESERVED_SHARED STV_DEFAULT"
__nv_reservedSMEM_offset_0_alias:
	.zero		0


//--------------------- .nv.global                --------------------------
	.section	.nv.global,"aw",@nobits
.nv.global:
	.type		_ZN39_INTERNAL_d46a5354_4_k_cu_47aad500_30474cute1_E,@object
	.size		_ZN39_INTERNAL_d46a5354_4_k_cu_47aad500_30474cute1_E,(_ZN39_INTERNAL_d46a5354_4_k_cu_47aad500_30474cuda3std3__45__cpo6cbeginE - _ZN39_INTERNAL_d46a5354_4_k_cu_47aad500_30474cute1_E)
_ZN39_INTERNAL_d46a5354_4_k_cu_47aad500_30474cute1_E:
	.zero		1
	.type		_ZN39_INTERNAL_d46a5354_4_k_cu_47aad500_30474cuda3std3__45__cpo6cbeginE,@object
	.size		_ZN39_INTERNAL_d46a5354_4_k_cu_47aad500_30474cuda3std3__45__cpo6cbeginE,(_ZN39_INTERNAL_d46a5354_4_k_cu_47aad500_30474cuda3std3__48in_placeE - _ZN39_INTERNAL_d46a5354_4_k_cu_47aad500_30474cuda3std3__45__cpo6cbeginE)
_ZN39_INTERNAL_d46a5354_4_k_cu_47aad500_30474cuda3std3__45__cpo6cbeginE:
	.zero		1
	.type		_ZN39_INTERNAL_d46a5354_4_k_cu_47aad500_30474cuda3std3__48in_placeE,@object
	.size		_ZN39_INTERNAL_d46a5354_4_k_cu_47aad500_30474cuda3std3__48in_placeE,(_ZN39_INTERNAL_d46a5354_4_k_cu_47aad500_30474cuda3std6ranges3__45__cpo9iter_moveE - _ZN39_INTERNAL_d46a5354_4_k_cu_47aad500_30474cuda3std3__48in_placeE)
_ZN39_INTERNAL_d46a5354_4_k_cu_47aad500_30474cuda3std3__48in_placeE:
	.zero		1
	.type		_ZN39_INTERNAL_d46a5354_4_k_cu_47aad500_30474cuda3std6ranges3__45__cpo9iter_moveE,@object
	.size		_ZN39_INTERNAL_d46a5354_4_k_cu_47aad500_30474cuda3std6ranges3__45__cpo9iter_moveE,(_ZN39_INTERNAL_d46a5354_4_k_cu_47aad500_30474cuda3std3__45__cpo5beginE - _ZN39_INTERNAL_d46a5354_4_k_cu_47aad500_30474cuda3std6ranges3__45__cpo9iter_moveE)
_ZN39_INTERNAL_d46a5354_4_k_cu_47aad500_30474cuda3std6ranges3__45__cpo9iter_moveE:
	.zero		1
	.type		_ZN39_INTERNAL_d46a5354_4_k_cu_47aad500_30474cuda3std3__45__cpo5beginE,@object
	.size		_ZN39_INTERNAL_d46a5354_4_k_cu_47aad500_30474cuda3std3__45__cpo5beginE,(_ZN39_INTERNAL_d46a5354_4_k_cu_47aad500_30474cuda3std3__441_GLOBAL__N__d46a5354_4_k_cu_47aad500_30476ignoreE - _ZN39_INTERNAL_d46a5354_4_k_cu_47aad500_30474cuda3std3__45__cpo5beginE)
_ZN39_INTERNAL_d46a5354_4_k_cu_47aad500_30474cuda3std3__45__cpo5beginE:
	.zero		1
	.type		_ZN39_INTERNAL_d46a5354_4_k_cu_47aad500_30474cuda3std3__441_GLOBAL__N__d46a5354_4_k_cu_47aad500_30476ignoreE,@object
	.size		_ZN39_INTERNAL_d46a5354_4_k_cu_47aad500_30474cuda3std3__441_GLOBAL__N__d46a5354_4_k_cu_47aad500_30476ignoreE,(_ZN39_INTERNAL_d46a5354_4_k_cu_47aad500_30474cute7productE - _ZN39_INTERNAL_d46a5354_4_k_cu_47aad500_30474cuda3std3__441_GLOBAL__N__d46a5354_4_k_cu_47aad500_30476ignoreE)
_ZN39_INTERNAL_d46a5354_4_k_cu_47aad500_30474cuda3std3__441_GLOBAL__N__d46a5354_4_k_cu_47aad500_30476ignoreE:
	.zero		1
	.type		_ZN39_INTERNAL_d46a5354_4_k_cu_47aad500_30474cute7productE,@object
	.size		_ZN39_INTERNAL_d46a5354_4_k_cu_47aad500_30474cute7productE,(_ZN39_INTERNAL_d46a5354_4_k_cu_47aad500_30474cuda3std3__45__cpo3endE - _ZN39_INTERNAL_d46a5354_4_k_cu_47aad500_30474cute7productE)
_ZN39_INTERNAL_d46a5354_4_k_cu_47aad500_30474cute7productE:
	.zero		1
	.type		_ZN39_INTERNAL_d46a5354_4_k_cu_47aad500_30474cuda3std3__45__cpo3endE,@object
	.size		_ZN39_INTERNAL_d46a5354_4_k_cu_47aad500_30474cuda3std3__45__cpo3endE,(_ZN39_INTERNAL_d46a5354_4_k_cu_47aad500_30474cuda3std3__419piecewise_constructE - _ZN39_INTERNAL_d46a5354_4_k_cu_47aad500_30474cuda3std3__45__cpo3endE)
_ZN39_INTERNAL_d46a5354_4_k_cu_47aad500_30474cuda3std3__45__cpo3endE:
	.zero		1
	.type		_ZN39_INTERNAL_d46a5354_4_k_cu_47aad500_30474cuda3std3__419piecewise_constructE,@object
	.size		_ZN39_INTERNAL_d46a5354_4_k_cu_47aad500_30474cuda3std3__419piecewise_constructE,(_ZN39_INTERNAL_d46a5354_4_k_cu_47aad500_30474cuda3std3__45__cpo4cendE - _ZN39_INTERNAL_d46a5354_4_k_cu_47aad500_30474cuda3std3__419piecewise_constructE)
_ZN39_INTERNAL_d46a5354_4_k_cu_47aad500_30474cuda3std3__419piecewise_constructE:
	.zero		1
	.type		_ZN39_INTERNAL_d46a5354_4_k_cu_47aad500_30474cuda3std3__45__cpo4cendE,@object
	.size		_ZN39_INTERNAL_d46a5354_4_k_cu_47aad500_30474cuda3std3__45__cpo4cendE,(_ZN39_INTERNAL_d46a5354_4_k_cu_47aad500_30474cuda3std6ranges3__45__cpo4swapE - _ZN39_INTERNAL_d46a5354_4_k_cu_47aad500_30474cuda3std3__45__cpo4cendE)
_ZN39_INTERNAL_d46a5354_4_k_cu_47aad500_30474cuda3std3__45__cpo4cendE:
	.zero		1
	.type		_ZN39_INTERNAL_d46a5354_4_k_cu_47aad500_30474cuda3std6ranges3__45__cpo4swapE,@object
	.size		_ZN39_INTERNAL_d46a5354_4_k_cu_47aad500_30474cuda3std6ranges3__45__cpo4swapE,(.L_8 - _ZN39_INTERNAL_d46a5354_4_k_cu_47aad500_30474cuda3std6ranges3__45__cpo4swapE)
_ZN39_INTERNAL_d46a5354_4_k_cu_47aad500_30474cuda3std6ranges3__45__cpo4swapE:
	.zero		1
.L_8:


//--------------------- .nv.constant0._ZN7cutlass13device_kernelINS_4fmha6kernel28FmhaKernelTmaWarpSpecializedINS1_10collective30FmhaMainloopTmaWarpSpecializedINS_6half_tEffN4cute5tupleIJNS7_1CILi128EEENS9_ILi64EEENS9_ILi16EEEEEENS8_IJiNS9_ILi1EEENS8_IJiiEEEEEESG_SG_NS4_13DefaultFusionEJNS2_6OptionILNS2_3TagE0ENS9_ILb1EEEEENSI_ILSJ_2ESK_EEEEENS4_15FmhaFwdEpilogueIS6_fNS8_IJSB_SC_SB_EEEEENS2_23PersistentTileSchedulerEJSL_SM_EEEEEvNT_6ParamsE --------------------------
	.section	.nv.constant0._ZN7cutlass13device_kernelINS_4fmha6kernel28FmhaKernelTmaWarpSpecializedINS1_10collective30FmhaMainloopTmaWarpSpecializedINS_6half_tEffN4cute5tupleIJNS7_1CILi128EEENS9_ILi64EEENS9_ILi16EEEEEENS8_IJiNS9_ILi1EEENS8_IJiiEEEEEESG_SG_NS4_13DefaultFusionEJNS2_6OptionILNS2_3TagE0ENS9_ILb1EEEEENSI_ILSJ_2ESK_EEEEENS4_15FmhaFwdEpilogueIS6_fNS8_IJSB_SC_SB_EEEEENS2_23PersistentTileSchedulerEJSL_SM_EEEEEvNT_6ParamsE,"a",@progbits
	.sectionflags	@""
	.align	4
.nv.constant0._ZN7cutlass13device_kernelINS_4fmha6kernel28FmhaKernelTmaWarpSpecializedINS1_10collective30FmhaMainloopTmaWarpSpecializedINS_6half_tEffN4cute5tupleIJNS7_1CILi128EEENS9_ILi64EEENS9_ILi16EEEEEENS8_IJiNS9_ILi1EEENS8_IJiiEEEEEESG_SG_NS4_13DefaultFusionEJNS2_6OptionILNS2_3TagE0ENS9_ILb1EEEEENSI_ILSJ_2ESK_EEEEENS4_15FmhaFwdEpilogueIS6_fNS8_IJSB_SC_SB_EEEEENS2_23PersistentTileSchedulerEJSL_SM_EEEEEvNT_6ParamsE:
	.zero		2688


//--------------------- SYMBOLS --------------------------

	.type		.nv.reservedSmem.offset0,@object
	.size		.nv.reservedSmem.offset0,0x4
	.type		__assertfail,@function
